//
// Generated by NVIDIA NVVM Compiler
//
// Compiler Build ID: CL-36424714
// Cuda compilation tools, release 13.0, V13.0.88
// Based on NVVM 20.0.0
//

.version 9.0
.target sm_100
.address_size 64

	// .globl	_Z4testPimi
.extern .func  (.param .b32 func_retval0) vprintf
(
	.param .b64 vprintf_param_0,
	.param .b64 vprintf_param_1
)
;
// _ZZ3caliiiiiiiPimE4dist has been demoted
// _ZZ3caliiiiiiiPimE8rowBlock has been demoted
// _ZZ3caliiiiiiiPimE8colBlock has been demoted
.global .align 1 .b8 $str[10] = {10, 100, 101, 118, 105, 99, 101, 58, 10};
.global .align 1 .b8 $str$1[4] = {37, 100, 32};
.global .align 1 .b8 $str$2[2] = {10};

.visible .entry _Z4testPimi(
	.param .u64 .ptr .align 1 _Z4testPimi_param_0,
	.param .u64 _Z4testPimi_param_1,
	.param .u32 _Z4testPimi_param_2
)
{
	.local .align 8 .b8 	__local_depot0[8];
	.reg .b64 	%SP;
	.reg .b64 	%SPL;
	.reg .pred 	%p<12>;
	.reg .b32 	%r<122>;
	.reg .b64 	%rd<42>;

	mov.u64 	%SPL, __local_depot0;
	cvta.local.u64 	%SP, %SPL;
	ld.param.u64 	%rd10, [_Z4testPimi_param_0];
	ld.param.u64 	%rd9, [_Z4testPimi_param_1];
	ld.param.u32 	%r17, [_Z4testPimi_param_2];
	cvta.to.global.u64 	%rd1, %rd10;
	add.u64 	%rd11, %SP, 0;
	add.u64 	%rd2, %SPL, 0;
	mov.u64 	%rd12, $str;
	cvta.global.u64 	%rd13, %rd12;
	{ // callseq 0, 0
	.param .b64 param0;
	st.param.b64 	[param0], %rd13;
	.param .b64 param1;
	st.param.b64 	[param1], 0;
	.param .b32 retval0;
	call.uni (retval0), 
	vprintf, 
	(
	param0, 
	param1
	);
	ld.param.b32 	%r18, [retval0];
	} // callseq 0
	setp.lt.s32 	%p1, %r17, 1;
	@%p1 bra 	$L__BB0_16;
	and.b32  	%r1, %r17, 15;
	add.s32 	%r2, %r1, -1;
	and.b32  	%r3, %r17, 7;
	add.s32 	%r4, %r3, -1;
	and.b32  	%r5, %r17, 2147483632;
	and.b32  	%r6, %r17, 3;
	neg.s32 	%r7, %r5;
	mov.b32 	%r117, 0;
	mov.u64 	%rd39, $str$2;
	mov.u64 	%rd30, $str$1;
$L__BB0_2:
	setp.lt.u32 	%p2, %r17, 16;
	cvt.u64.u32 	%rd14, %r117;
	mul.lo.s64 	%rd3, %rd9, %rd14;
	mov.b32 	%r120, 0;
	@%p2 bra 	$L__BB0_5;
	add.s64 	%rd15, %rd1, %rd3;
	add.s64 	%rd41, %rd15, 32;
	mov.u32 	%r118, %r7;
$L__BB0_4:
	.pragma "nounroll";
	ld.global.u32 	%r22, [%rd41+-32];
	st.local.u32 	[%rd2], %r22;
	mov.u64 	%rd16, $str$1;
	cvta.global.u64 	%rd17, %rd16;
	add.u64 	%rd18, %SP, 0;
	{ // callseq 1, 0
	.param .b64 param0;
	st.param.b64 	[param0], %rd17;
	.param .b64 param1;
	st.param.b64 	[param1], %rd18;
	.param .b32 retval0;
	call.uni (retval0), 
	vprintf, 
	(
	param0, 
	param1
	);
	ld.param.b32 	%r23, [retval0];
	} // callseq 1
	ld.global.u32 	%r25, [%rd41+-28];
	st.local.u32 	[%rd2], %r25;
	{ // callseq 2, 0
	.param .b64 param0;
	st.param.b64 	[param0], %rd17;
	.param .b64 param1;
	st.param.b64 	[param1], %rd18;
	.param .b32 retval0;
	call.uni (retval0), 
	vprintf, 
	(
	param0, 
	param1
	);
	ld.param.b32 	%r26, [retval0];
	} // callseq 2
	ld.global.u32 	%r28, [%rd41+-24];
	st.local.u32 	[%rd2], %r28;
	{ // callseq 3, 0
	.param .b64 param0;
	st.param.b64 	[param0], %rd17;
	.param .b64 param1;
	st.param.b64 	[param1], %rd18;
	.param .b32 retval0;
	call.uni (retval0), 
	vprintf, 
	(
	param0, 
	param1
	);
	ld.param.b32 	%r29, [retval0];
	} // callseq 3
	ld.global.u32 	%r31, [%rd41+-20];
	st.local.u32 	[%rd2], %r31;
	{ // callseq 4, 0
	.param .b64 param0;
	st.param.b64 	[param0], %rd17;
	.param .b64 param1;
	st.param.b64 	[param1], %rd18;
	.param .b32 retval0;
	call.uni (retval0), 
	vprintf, 
	(
	param0, 
	param1
	);
	ld.param.b32 	%r32, [retval0];
	} // callseq 4
	ld.global.u32 	%r34, [%rd41+-16];
	st.local.u32 	[%rd2], %r34;
	{ // callseq 5, 0
	.param .b64 param0;
	st.param.b64 	[param0], %rd17;
	.param .b64 param1;
	st.param.b64 	[param1], %rd18;
	.param .b32 retval0;
	call.uni (retval0), 
	vprintf, 
	(
	param0, 
	param1
	);
	ld.param.b32 	%r35, [retval0];
	} // callseq 5
	ld.global.u32 	%r37, [%rd41+-12];
	st.local.u32 	[%rd2], %r37;
	{ // callseq 6, 0
	.param .b64 param0;
	st.param.b64 	[param0], %rd17;
	.param .b64 param1;
	st.param.b64 	[param1], %rd18;
	.param .b32 retval0;
	call.uni (retval0), 
	vprintf, 
	(
	param0, 
	param1
	);
	ld.param.b32 	%r38, [retval0];
	} // callseq 6
	ld.global.u32 	%r40, [%rd41+-8];
	st.local.u32 	[%rd2], %r40;
	{ // callseq 7, 0
	.param .b64 param0;
	st.param.b64 	[param0], %rd17;
	.param .b64 param1;
	st.param.b64 	[param1], %rd18;
	.param .b32 retval0;
	call.uni (retval0), 
	vprintf, 
	(
	param0, 
	param1
	);
	ld.param.b32 	%r41, [retval0];
	} // callseq 7
	ld.global.u32 	%r43, [%rd41+-4];
	st.local.u32 	[%rd2], %r43;
	{ // callseq 8, 0
	.param .b64 param0;
	st.param.b64 	[param0], %rd17;
	.param .b64 param1;
	st.param.b64 	[param1], %rd18;
	.param .b32 retval0;
	call.uni (retval0), 
	vprintf, 
	(
	param0, 
	param1
	);
	ld.param.b32 	%r44, [retval0];
	} // callseq 8
	ld.global.u32 	%r46, [%rd41];
	st.local.u32 	[%rd2], %r46;
	{ // callseq 9, 0
	.param .b64 param0;
	st.param.b64 	[param0], %rd17;
	.param .b64 param1;
	st.param.b64 	[param1], %rd18;
	.param .b32 retval0;
	call.uni (retval0), 
	vprintf, 
	(
	param0, 
	param1
	);
	ld.param.b32 	%r47, [retval0];
	} // callseq 9
	ld.global.u32 	%r49, [%rd41+4];
	st.local.u32 	[%rd2], %r49;
	{ // callseq 10, 0
	.param .b64 param0;
	st.param.b64 	[param0], %rd17;
	.param .b64 param1;
	st.param.b64 	[param1], %rd18;
	.param .b32 retval0;
	call.uni (retval0), 
	vprintf, 
	(
	param0, 
	param1
	);
	ld.param.b32 	%r50, [retval0];
	} // callseq 10
	ld.global.u32 	%r52, [%rd41+8];
	st.local.u32 	[%rd2], %r52;
	{ // callseq 11, 0
	.param .b64 param0;
	st.param.b64 	[param0], %rd17;
	.param .b64 param1;
	st.param.b64 	[param1], %rd18;
	.param .b32 retval0;
	call.uni (retval0), 
	vprintf, 
	(
	param0, 
	param1
	);
	ld.param.b32 	%r53, [retval0];
	} // callseq 11
	ld.global.u32 	%r55, [%rd41+12];
	st.local.u32 	[%rd2], %r55;
	{ // callseq 12, 0
	.param .b64 param0;
	st.param.b64 	[param0], %rd17;
	.param .b64 param1;
	st.param.b64 	[param1], %rd18;
	.param .b32 retval0;
	call.uni (retval0), 
	vprintf, 
	(
	param0, 
	param1
	);
	ld.param.b32 	%r56, [retval0];
	} // callseq 12
	ld.global.u32 	%r58, [%rd41+16];
	st.local.u32 	[%rd2], %r58;
	{ // callseq 13, 0
	.param .b64 param0;
	st.param.b64 	[param0], %rd17;
	.param .b64 param1;
	st.param.b64 	[param1], %rd18;
	.param .b32 retval0;
	call.uni (retval0), 
	vprintf, 
	(
	param0, 
	param1
	);
	ld.param.b32 	%r59, [retval0];
	} // callseq 13
	ld.global.u32 	%r61, [%rd41+20];
	st.local.u32 	[%rd2], %r61;
	{ // callseq 14, 0
	.param .b64 param0;
	st.param.b64 	[param0], %rd17;
	.param .b64 param1;
	st.param.b64 	[param1], %rd18;
	.param .b32 retval0;
	call.uni (retval0), 
	vprintf, 
	(
	param0, 
	param1
	);
	ld.param.b32 	%r62, [retval0];
	} // callseq 14
	ld.global.u32 	%r64, [%rd41+24];
	st.local.u32 	[%rd2], %r64;
	{ // callseq 15, 0
	.param .b64 param0;
	st.param.b64 	[param0], %rd17;
	.param .b64 param1;
	st.param.b64 	[param1], %rd18;
	.param .b32 retval0;
	call.uni (retval0), 
	vprintf, 
	(
	param0, 
	param1
	);
	ld.param.b32 	%r65, [retval0];
	} // callseq 15
	ld.global.u32 	%r67, [%rd41+28];
	st.local.u32 	[%rd2], %r67;
	{ // callseq 16, 0
	.param .b64 param0;
	st.param.b64 	[param0], %rd17;
	.param .b64 param1;
	st.param.b64 	[param1], %rd18;
	.param .b32 retval0;
	call.uni (retval0), 
	vprintf, 
	(
	param0, 
	param1
	);
	ld.param.b32 	%r68, [retval0];
	} // callseq 16
	add.s32 	%r118, %r118, 16;
	add.s64 	%rd41, %rd41, 64;
	setp.ne.s32 	%p3, %r118, 0;
	mov.u32 	%r120, %r5;
	@%p3 bra 	$L__BB0_4;
$L__BB0_5:
	setp.eq.s32 	%p4, %r1, 0;
	@%p4 bra 	$L__BB0_15;
	add.s64 	%rd7, %rd1, %rd3;
	setp.lt.u32 	%p5, %r2, 7;
	@%p5 bra 	$L__BB0_8;
	mul.wide.u32 	%rd19, %r120, 4;
	add.s64 	%rd20, %rd7, %rd19;
	ld.global.u32 	%r70, [%rd20];
	st.local.u32 	[%rd2], %r70;
	mov.u64 	%rd21, $str$1;
	cvta.global.u64 	%rd22, %rd21;
	add.u64 	%rd23, %SP, 0;
	{ // callseq 17, 0
	.param .b64 param0;
	st.param.b64 	[param0], %rd22;
	.param .b64 param1;
	st.param.b64 	[param1], %rd23;
	.param .b32 retval0;
	call.uni (retval0), 
	vprintf, 
	(
	param0, 
	param1
	);
	ld.param.b32 	%r71, [retval0];
	} // callseq 17
	ld.global.u32 	%r73, [%rd20+4];
	st.local.u32 	[%rd2], %r73;
	{ // callseq 18, 0
	.param .b64 param0;
	st.param.b64 	[param0], %rd22;
	.param .b64 param1;
	st.param.b64 	[param1], %rd23;
	.param .b32 retval0;
	call.uni (retval0), 
	vprintf, 
	(
	param0, 
	param1
	);
	ld.param.b32 	%r74, [retval0];
	} // callseq 18
	ld.global.u32 	%r76, [%rd20+8];
	st.local.u32 	[%rd2], %r76;
	{ // callseq 19, 0
	.param .b64 param0;
	st.param.b64 	[param0], %rd22;
	.param .b64 param1;
	st.param.b64 	[param1], %rd23;
	.param .b32 retval0;
	call.uni (retval0), 
	vprintf, 
	(
	param0, 
	param1
	);
	ld.param.b32 	%r77, [retval0];
	} // callseq 19
	ld.global.u32 	%r79, [%rd20+12];
	st.local.u32 	[%rd2], %r79;
	{ // callseq 20, 0
	.param .b64 param0;
	st.param.b64 	[param0], %rd22;
	.param .b64 param1;
	st.param.b64 	[param1], %rd23;
	.param .b32 retval0;
	call.uni (retval0), 
	vprintf, 
	(
	param0, 
	param1
	);
	ld.param.b32 	%r80, [retval0];
	} // callseq 20
	ld.global.u32 	%r82, [%rd20+16];
	st.local.u32 	[%rd2], %r82;
	{ // callseq 21, 0
	.param .b64 param0;
	st.param.b64 	[param0], %rd22;
	.param .b64 param1;
	st.param.b64 	[param1], %rd23;
	.param .b32 retval0;
	call.uni (retval0), 
	vprintf, 
	(
	param0, 
	param1
	);
	ld.param.b32 	%r83, [retval0];
	} // callseq 21
	ld.global.u32 	%r85, [%rd20+20];
	st.local.u32 	[%rd2], %r85;
	{ // callseq 22, 0
	.param .b64 param0;
	st.param.b64 	[param0], %rd22;
	.param .b64 param1;
	st.param.b64 	[param1], %rd23;
	.param .b32 retval0;
	call.uni (retval0), 
	vprintf, 
	(
	param0, 
	param1
	);
	ld.param.b32 	%r86, [retval0];
	} // callseq 22
	ld.global.u32 	%r88, [%rd20+24];
	st.local.u32 	[%rd2], %r88;
	{ // callseq 23, 0
	.param .b64 param0;
	st.param.b64 	[param0], %rd22;
	.param .b64 param1;
	st.param.b64 	[param1], %rd23;
	.param .b32 retval0;
	call.uni (retval0), 
	vprintf, 
	(
	param0, 
	param1
	);
	ld.param.b32 	%r89, [retval0];
	} // callseq 23
	ld.global.u32 	%r91, [%rd20+28];
	st.local.u32 	[%rd2], %r91;
	{ // callseq 24, 0
	.param .b64 param0;
	st.param.b64 	[param0], %rd22;
	.param .b64 param1;
	st.param.b64 	[param1], %rd23;
	.param .b32 retval0;
	call.uni (retval0), 
	vprintf, 
	(
	param0, 
	param1
	);
	ld.param.b32 	%r92, [retval0];
	} // callseq 24
	add.s32 	%r120, %r120, 8;
$L__BB0_8:
	setp.eq.s32 	%p6, %r3, 0;
	@%p6 bra 	$L__BB0_15;
	setp.lt.u32 	%p7, %r4, 3;
	@%p7 bra 	$L__BB0_11;
	mul.wide.u32 	%rd24, %r120, 4;
	add.s64 	%rd25, %rd7, %rd24;
	ld.global.u32 	%r94, [%rd25];
	st.local.u32 	[%rd2], %r94;
	mov.u64 	%rd26, $str$1;
	cvta.global.u64 	%rd27, %rd26;
	add.u64 	%rd28, %SP, 0;
	{ // callseq 25, 0
	.param .b64 param0;
	st.param.b64 	[param0], %rd27;
	.param .b64 param1;
	st.param.b64 	[param1], %rd28;
	.param .b32 retval0;
	call.uni (retval0), 
	vprintf, 
	(
	param0, 
	param1
	);
	ld.param.b32 	%r95, [retval0];
	} // callseq 25
	ld.global.u32 	%r97, [%rd25+4];
	st.local.u32 	[%rd2], %r97;
	{ // callseq 26, 0
	.param .b64 param0;
	st.param.b64 	[param0], %rd27;
	.param .b64 param1;
	st.param.b64 	[param1], %rd28;
	.param .b32 retval0;
	call.uni (retval0), 
	vprintf, 
	(
	param0, 
	param1
	);
	ld.param.b32 	%r98, [retval0];
	} // callseq 26
	ld.global.u32 	%r100, [%rd25+8];
	st.local.u32 	[%rd2], %r100;
	{ // callseq 27, 0
	.param .b64 param0;
	st.param.b64 	[param0], %rd27;
	.param .b64 param1;
	st.param.b64 	[param1], %rd28;
	.param .b32 retval0;
	call.uni (retval0), 
	vprintf, 
	(
	param0, 
	param1
	);
	ld.param.b32 	%r101, [retval0];
	} // callseq 27
	ld.global.u32 	%r103, [%rd25+12];
	st.local.u32 	[%rd2], %r103;
	{ // callseq 28, 0
	.param .b64 param0;
	st.param.b64 	[param0], %rd27;
	.param .b64 param1;
	st.param.b64 	[param1], %rd28;
	.param .b32 retval0;
	call.uni (retval0), 
	vprintf, 
	(
	param0, 
	param1
	);
	ld.param.b32 	%r104, [retval0];
	} // callseq 28
	add.s32 	%r120, %r120, 4;
$L__BB0_11:
	setp.eq.s32 	%p8, %r6, 0;
	@%p8 bra 	$L__BB0_15;
	setp.eq.s32 	%p9, %r6, 1;
	mul.wide.u32 	%rd29, %r120, 4;
	add.s64 	%rd8, %rd7, %rd29;
	ld.global.u32 	%r106, [%rd8];
	st.local.u32 	[%rd2], %r106;
	cvta.global.u64 	%rd31, %rd30;
	{ // callseq 29, 0
	.param .b64 param0;
	st.param.b64 	[param0], %rd31;
	.param .b64 param1;
	st.param.b64 	[param1], %rd11;
	.param .b32 retval0;
	call.uni (retval0), 
	vprintf, 
	(
	param0, 
	param1
	);
	ld.param.b32 	%r107, [retval0];
	} // callseq 29
	@%p9 bra 	$L__BB0_15;
	setp.eq.s32 	%p10, %r6, 2;
	ld.global.u32 	%r109, [%rd8+4];
	st.local.u32 	[%rd2], %r109;
	mov.u64 	%rd33, $str$1;
	cvta.global.u64 	%rd34, %rd33;
	add.u64 	%rd35, %SP, 0;
	{ // callseq 30, 0
	.param .b64 param0;
	st.param.b64 	[param0], %rd34;
	.param .b64 param1;
	st.param.b64 	[param1], %rd35;
	.param .b32 retval0;
	call.uni (retval0), 
	vprintf, 
	(
	param0, 
	param1
	);
	ld.param.b32 	%r110, [retval0];
	} // callseq 30
	@%p10 bra 	$L__BB0_15;
	ld.global.u32 	%r112, [%rd8+8];
	st.local.u32 	[%rd2], %r112;
	cvta.global.u64 	%rd37, %rd33;
	{ // callseq 31, 0
	.param .b64 param0;
	st.param.b64 	[param0], %rd37;
	.param .b64 param1;
	st.param.b64 	[param1], %rd35;
	.param .b32 retval0;
	call.uni (retval0), 
	vprintf, 
	(
	param0, 
	param1
	);
	ld.param.b32 	%r113, [retval0];
	} // callseq 31
$L__BB0_15:
	cvta.global.u64 	%rd40, %rd39;
	{ // callseq 32, 0
	.param .b64 param0;
	st.param.b64 	[param0], %rd40;
	.param .b64 param1;
	st.param.b64 	[param1], 0;
	.param .b32 retval0;
	call.uni (retval0), 
	vprintf, 
	(
	param0, 
	param1
	);
	ld.param.b32 	%r115, [retval0];
	} // callseq 32
	add.s32 	%r117, %r117, 1;
	setp.ne.s32 	%p11, %r117, %r17;
	@%p11 bra 	$L__BB0_2;
$L__BB0_16:
	ret;

}
	// .globl	_Z3caliiiiiiiPim
.visible .entry _Z3caliiiiiiiPim(
	.param .u32 _Z3caliiiiiiiPim_param_0,
	.param .u32 _Z3caliiiiiiiPim_param_1,
	.param .u32 _Z3caliiiiiiiPim_param_2,
	.param .u32 _Z3caliiiiiiiPim_param_3,
	.param .u32 _Z3caliiiiiiiPim_param_4,
	.param .u32 _Z3caliiiiiiiPim_param_5,
	.param .u32 _Z3caliiiiiiiPim_param_6,
	.param .u64 .ptr .align 1 _Z3caliiiiiiiPim_param_7,
	.param .u64 _Z3caliiiiiiiPim_param_8
)
{
	.reg .pred 	%p<43>;
	.reg .b32 	%r<112>;
	.reg .b64 	%rd<14>;
	// demoted variable
	.shared .align 4 .b8 _ZZ3caliiiiiiiPimE4dist[4096];
	// demoted variable
	.shared .align 4 .b8 _ZZ3caliiiiiiiPimE8rowBlock[4096];
	// demoted variable
	.shared .align 4 .b8 _ZZ3caliiiiiiiPimE8colBlock[4096];
	ld.param.u32 	%r39, [_Z3caliiiiiiiPim_param_0];
	ld.param.u32 	%r41, [_Z3caliiiiiiiPim_param_1];
	ld.param.u32 	%r42, [_Z3caliiiiiiiPim_param_2];
	ld.param.u32 	%r43, [_Z3caliiiiiiiPim_param_3];
	ld.param.u32 	%r44, [_Z3caliiiiiiiPim_param_6];
	ld.param.u64 	%rd5, [_Z3caliiiiiiiPim_param_7];
	ld.param.u64 	%rd4, [_Z3caliiiiiiiPim_param_8];
	cvta.to.global.u64 	%rd1, %rd5;
	mov.u32 	%r45, %ctaid.x;
	mov.u32 	%r46, %ntid.x;
	mov.u32 	%r1, %tid.x;
	mad.lo.s32 	%r47, %r45, %r46, %r1;
	mov.u32 	%r48, %ctaid.y;
	mov.u32 	%r49, %ntid.y;
	mov.u32 	%r2, %tid.y;
	mad.lo.s32 	%r50, %r48, %r49, %r2;
	mad.lo.s32 	%r3, %r42, %r39, %r47;
	mad.lo.s32 	%r51, %r43, %r39, %r50;
	max.s32 	%r52, %r3, %r51;
	setp.lt.s32 	%p1, %r52, %r44;
	setp.ge.s32 	%p4, %r52, %r44;
	mul.lo.s32 	%r5, %r41, %r39;
	add.s32 	%r6, %r5, %r39;
	cvt.s64.s32 	%rd6, %r51;
	mad.lo.s64 	%rd2, %rd4, %rd6, %rd1;
	mul.wide.s32 	%rd7, %r3, 4;
	add.s64 	%rd3, %rd2, %rd7;
	shl.b32 	%r53, %r2, 7;
	mov.u32 	%r54, _ZZ3caliiiiiiiPimE4dist;
	add.s32 	%r55, %r54, %r53;
	shl.b32 	%r56, %r1, 2;
	add.s32 	%r7, %r55, %r56;
	@%p4 bra 	$L__BB1_2;
	ld.global.u32 	%r57, [%rd3];
	st.shared.u32 	[%r7], %r57;
$L__BB1_2:
	setp.ge.s32 	%p5, %r51, %r44;
	add.s32 	%r8, %r5, %r1;
	min.s32 	%r58, %r6, %r44;
	setp.le.s32 	%p6, %r58, %r8;
	mov.u32 	%r60, _ZZ3caliiiiiiiPimE8rowBlock;
	add.s32 	%r61, %r60, %r53;
	add.s32 	%r9, %r61, %r56;
	or.pred  	%p7, %p6, %p5;
	@%p7 bra 	$L__BB1_4;
	mul.wide.s32 	%rd8, %r8, 4;
	add.s64 	%rd9, %rd2, %rd8;
	ld.global.u32 	%r63, [%rd9];
	st.shared.u32 	[%r9], %r63;
$L__BB1_4:
	setp.ge.s32 	%p8, %r3, %r44;
	add.s32 	%r10, %r5, %r2;
	setp.le.s32 	%p9, %r58, %r10;
	mov.u32 	%r66, _ZZ3caliiiiiiiPimE8colBlock;
	add.s32 	%r67, %r66, %r53;
	add.s32 	%r11, %r67, %r56;
	or.pred  	%p10, %p8, %p9;
	@%p10 bra 	$L__BB1_6;
	cvt.s64.s32 	%rd10, %r10;
	mad.lo.s64 	%rd11, %rd4, %rd10, %rd1;
	add.s64 	%rd13, %rd11, %rd7;
	ld.global.u32 	%r69, [%rd13];
	st.shared.u32 	[%r11], %r69;
$L__BB1_6:
	bar.sync 	0;
	setp.lt.s32 	%p11, %r39, 1;
	setp.ge.s32 	%p12, %r5, %r44;
	or.pred  	%p13, %p11, %p12;
	@%p13 bra 	$L__BB1_43;
	setp.ge.s32 	%p14, %r3, %r5;
	setp.lt.s32 	%p15, %r3, %r6;
	and.pred  	%p2, %p14, %p15;
	setp.ge.s32 	%p16, %r51, %r5;
	setp.lt.s32 	%p17, %r51, %r6;
	and.pred  	%p3, %p16, %p17;
	not.b32 	%r71, %r5;
	add.s32 	%r72, %r44, %r71;
	add.s32 	%r73, %r39, -1;
	min.u32 	%r74, %r72, %r73;
	add.s32 	%r12, %r74, 1;
	and.b32  	%r13, %r12, 3;
	setp.lt.u32 	%p18, %r74, 3;
	mov.b32 	%r108, 0;
	@%p18 bra 	$L__BB1_34;
	and.b32  	%r108, %r12, -4;
	neg.s32 	%r107, %r108;
	add.s32 	%r77, %r53, %r60;
	add.s32 	%r106, %r77, 8;
	add.s32 	%r80, %r56, %r66;
	add.s32 	%r105, %r80, 256;
	not.pred 	%p19, %p1;
	not.pred 	%p21, %p2;
$L__BB1_9:
	@%p19 bra 	$L__BB1_15;
	ld.shared.u32 	%r81, [%r106+-8];
	ld.shared.u32 	%r82, [%r105+-256];
	add.s32 	%r21, %r82, %r81;
	ld.shared.u32 	%r83, [%r7];
	setp.ge.s32 	%p20, %r21, %r83;
	@%p20 bra 	$L__BB1_15;
	st.shared.u32 	[%r7], %r21;
	@%p21 bra 	$L__BB1_13;
	st.shared.u32 	[%r9], %r21;
$L__BB1_13:
	not.pred 	%p22, %p3;
	@%p22 bra 	$L__BB1_15;
	st.shared.u32 	[%r11], %r21;
$L__BB1_15:
	bar.sync 	0;
	@%p19 bra 	$L__BB1_21;
	ld.shared.u32 	%r84, [%r106+-4];
	ld.shared.u32 	%r85, [%r105+-128];
	add.s32 	%r22, %r85, %r84;
	ld.shared.u32 	%r86, [%r7];
	setp.ge.s32 	%p24, %r22, %r86;
	@%p24 bra 	$L__BB1_21;
	st.shared.u32 	[%r7], %r22;
	@%p21 bra 	$L__BB1_19;
	st.shared.u32 	[%r9], %r22;
$L__BB1_19:
	not.pred 	%p26, %p3;
	@%p26 bra 	$L__BB1_21;
	st.shared.u32 	[%r11], %r22;
$L__BB1_21:
	bar.sync 	0;
	@%p19 bra 	$L__BB1_27;
	ld.shared.u32 	%r87, [%r106];
	ld.shared.u32 	%r88, [%r105];
	add.s32 	%r23, %r88, %r87;
	ld.shared.u32 	%r89, [%r7];
	setp.ge.s32 	%p28, %r23, %r89;
	@%p28 bra 	$L__BB1_27;
	st.shared.u32 	[%r7], %r23;
	@%p21 bra 	$L__BB1_25;
	st.shared.u32 	[%r9], %r23;
$L__BB1_25:
	not.pred 	%p30, %p3;
	@%p30 bra 	$L__BB1_27;
	st.shared.u32 	[%r11], %r23;
$L__BB1_27:
	bar.sync 	0;
	@%p19 bra 	$L__BB1_33;
	ld.shared.u32 	%r90, [%r106+4];
	ld.shared.u32 	%r91, [%r105+128];
	add.s32 	%r24, %r91, %r90;
	ld.shared.u32 	%r92, [%r7];
	setp.ge.s32 	%p32, %r24, %r92;
	@%p32 bra 	$L__BB1_33;
	st.shared.u32 	[%r7], %r24;
	@%p21 bra 	$L__BB1_31;
	st.shared.u32 	[%r9], %r24;
$L__BB1_31:
	not.pred 	%p34, %p3;
	@%p34 bra 	$L__BB1_33;
	st.shared.u32 	[%r11], %r24;
$L__BB1_33:
	bar.sync 	0;
	add.s32 	%r107, %r107, 4;
	add.s32 	%r106, %r106, 16;
	add.s32 	%r105, %r105, 512;
	setp.ne.s32 	%p35, %r107, 0;
	@%p35 bra 	$L__BB1_9;
$L__BB1_34:
	setp.eq.s32 	%p36, %r13, 0;
	@%p36 bra 	$L__BB1_43;
	shl.b32 	%r93, %r108, 7;
	add.s32 	%r95, %r93, %r56;
	add.s32 	%r111, %r66, %r95;
	shl.b32 	%r98, %r108, 2;
	add.s32 	%r99, %r53, %r98;
	add.s32 	%r110, %r60, %r99;
	neg.s32 	%r109, %r13;
	not.pred 	%p37, %p1;
	not.pred 	%p39, %p2;
	not.pred 	%p40, %p3;
$L__BB1_36:
	.pragma "nounroll";
	@%p37 bra 	$L__BB1_42;
	ld.shared.u32 	%r101, [%r110];
	ld.shared.u32 	%r102, [%r111];
	add.s32 	%r35, %r102, %r101;
	ld.shared.u32 	%r103, [%r7];
	setp.ge.s32 	%p38, %r35, %r103;
	@%p38 bra 	$L__BB1_42;
	st.shared.u32 	[%r7], %r35;
	@%p39 bra 	$L__BB1_40;
	st.shared.u32 	[%r9], %r35;
$L__BB1_40:
	@%p40 bra 	$L__BB1_42;
	st.shared.u32 	[%r11], %r35;
$L__BB1_42:
	bar.sync 	0;
	add.s32 	%r111, %r111, 128;
	add.s32 	%r110, %r110, 4;
	add.s32 	%r109, %r109, 1;
	setp.ne.s32 	%p41, %r109, 0;
	@%p41 bra 	$L__BB1_36;
$L__BB1_43:
	not.pred 	%p42, %p1;
	@%p42 bra 	$L__BB1_45;
	ld.shared.u32 	%r104, [%r7];
	st.global.u32 	[%rd3], %r104;
$L__BB1_45:
	ret;

}


// ===== COMPILED SASS (sm_100) =====

	.target	sm_100

	.elftype	@"ET_EXEC"


//--------------------- .note.nv.tkinfo           --------------------------
	.section	.note.nv.tkinfo,"",@"SHT_NOTE"
	.sectionflags	@"SHF_NOTE_NV_TKINFO"
	.tkinfo
        /*0018*/ 	.word	0x00000002
        /*0030*/ 	.string	""
        /*0030*/ 	.string	"ptxas"
        /*0030*/ 	.string	"Cuda compilation tools, release 13.0, V13.0.88"
        /*0030*/ 	.string	"Build cuda_13.0.r13.0/compiler.36424714_0"
        /*0030*/ 	.string	"-arch sm_100 -m 64 "



//--------------------- .note.nv.cuinfo           --------------------------
	.section	.note.nv.cuinfo,"",@"SHT_NOTE"
	.sectionflags	@"SHF_NOTE_NV_CUINFO"
        /*0018*/ 	.short	0x0002
        /*001a*/ 	.short	0x0064
        /*001c*/ 	.short	0x0082
	.zero		2


//--------------------- .nv.info                  --------------------------
	.section	.nv.info,"",@"SHT_CUDA_INFO"
	.align	4


	//----- nvinfo : EIATTR_REGCOUNT
	.align		4
        /*0000*/ 	.byte	0x04, 0x2f
        /*0002*/ 	.short	(.L_4 - .L_3)
	.align		4
.L_3:
        /*0004*/ 	.word	index@(_Z4testPimi)
        /*0008*/ 	.word	0x00000022


	//----- nvinfo : EIATTR_FRAME_SIZE
	.align		4
.L_4:
        /*000c*/ 	.byte	0x04, 0x11
        /*000e*/ 	.short	(.L_6 - .L_5)
	.align		4
.L_5:
        /*0010*/ 	.word	index@(_Z4testPimi)
        /*0014*/ 	.word	0x00000008


	//----- nvinfo : EIATTR_REGCOUNT
	.align		4
.L_6:
        /*0018*/ 	.byte	0x04, 0x2f
        /*001a*/ 	.short	(.L_8 - .L_7)
	.align		4
.L_7:
        /*001c*/ 	.word	index@(_Z3caliiiiiiiPim)
        /*0020*/ 	.word	0x0000001b


	//----- nvinfo : EIATTR_FRAME_SIZE
	.align		4
.L_8:
        /*0024*/ 	.byte	0x04, 0x11
        /*0026*/ 	.short	(.L_10 - .L_9)
	.align		4
.L_9:
        /*0028*/ 	.word	index@(_Z3caliiiiiiiPim)
        /*002c*/ 	.word	0x00000000


	//----- nvinfo : EIATTR_MIN_STACK_SIZE
	.align		4
.L_10:
        /*0030*/ 	.byte	0x04, 0x12
        /*0032*/ 	.short	(.L_12 - .L_11)
	.align		4
.L_11:
        /*0034*/ 	.word	index@(_Z3caliiiiiiiPim)
        /*0038*/ 	.word	0x00000000


	//----- nvinfo : EIATTR_MIN_STACK_SIZE
	.align		4
.L_12:
        /*003c*/ 	.byte	0x04, 0x12
        /*003e*/ 	.short	(.L_14 - .L_13)
	.align		4
.L_13:
        /*0040*/ 	.word	index@(_Z4testPimi)
        /*0044*/ 	.word	0x00000008
.L_14:


//--------------------- .nv.compat                --------------------------
	.section	.nv.compat,"",@"SHT_CUDA_COMPAT_INFO"
	.align	4
        /*0000*/ 	.byte	0x02, 0x09, 0x00, 0x00, 0x02, 0x02, 0x01, 0x00, 0x02, 0x05, 0x05, 0x00, 0x03, 0x07, 0x01, 0x01
        /*0010*/ 	.byte	0x02, 0x03, 0x00, 0x00, 0x02, 0x06, 0x01, 0x00, 0x04, 0x0b, 0x08, 0x00, 0x09, 0x00, 0x00, 0x00
        /*0020*/ 	.byte	0x00, 0x00, 0x00, 0x00


//--------------------- .nv.info._Z3caliiiiiiiPim --------------------------
	.section	.nv.info._Z3caliiiiiiiPim,"",@"SHT_CUDA_INFO"
	.sectionflags	@""
	.align	4


	//----- nvinfo : EIATTR_CUDA_API_VERSION
	.align		4
        /*0000*/ 	.byte	0x04, 0x37
        /*0002*/ 	.short	(.L_16 - .L_15)
.L_15:
        /*0004*/ 	.word	0x00000082


	//----- nvinfo : EIATTR_KPARAM_INFO
	.align		4
.L_16:
        /*0008*/ 	.byte	0x04, 0x17
        /*000a*/ 	.short	(.L_18 - .L_17)
.L_17:
        /*000c*/ 	.word	0x00000000
        /*0010*/ 	.short	0x0008
        /*0012*/ 	.short	0x0028
        /*0014*/ 	.byte	0x00, 0xf0, 0x21, 0x00


	//----- nvinfo : EIATTR_KPARAM_INFO
	.align		4
.L_18:
        /*0018*/ 	.byte	0x04, 0x17
        /*001a*/ 	.short	(.L_20 - .L_19)
.L_19:
        /*001c*/ 	.word	0x00000000
        /*0020*/ 	.short	0x0007
        /*0022*/ 	.short	0x0020
        /*0024*/ 	.byte	0x00, 0xf5, 0x21, 0x00


	//----- nvinfo : EIATTR_KPARAM_INFO
	.align		4
.L_20:
        /*0028*/ 	.byte	0x04, 0x17
        /*002a*/ 	.short	(.L_22 - .L_21)
.L_21:
        /*002c*/ 	.word	0x00000000
        /*0030*/ 	.short	0x0006
        /*0032*/ 	.short	0x0018
        /*0034*/ 	.byte	0x00, 0xf0, 0x11, 0x00


	//----- nvinfo : EIATTR_KPARAM_INFO
	.align		4
.L_22:
        /*0038*/ 	.byte	0x04, 0x17
        /*003a*/ 	.short	(.L_24 - .L_23)
.L_23:
        /*003c*/ 	.word	0x00000000
        /*0040*/ 	.short	0x0005
        /*0042*/ 	.short	0x0014
        /*0044*/ 	.byte	0x00, 0xf0, 0x11, 0x00


	//----- nvinfo : EIATTR_KPARAM_INFO
	.align		4
.L_24:
        /*0048*/ 	.byte	0x04, 0x17
        /*004a*/ 	.short	(.L_26 - .L_25)
.L_25:
        /*004c*/ 	.word	0x00000000
        /*0050*/ 	.short	0x0004
        /*0052*/ 	.short	0x0010
        /*0054*/ 	.byte	0x00, 0xf0, 0x11, 0x00


	//----- nvinfo : EIATTR_KPARAM_INFO
	.align		4
.L_26:
        /*0058*/ 	.byte	0x04, 0x17
        /*005a*/ 	.short	(.L_28 - .L_27)
.L_27:
        /*005c*/ 	.word	0x00000000
        /*0060*/ 	.short	0x0003
        /*0062*/ 	.short	0x000c
        /*0064*/ 	.byte	0x00, 0xf0, 0x11, 0x00


	//----- nvinfo : EIATTR_KPARAM_INFO
	.align		4
.L_28:
        /*0068*/ 	.byte	0x04, 0x17
        /*006a*/ 	.short	(.L_30 - .L_29)
.L_29:
        /*006c*/ 	.word	0x00000000
        /*0070*/ 	.short	0x0002
        /*0072*/ 	.short	0x0008
        /*0074*/ 	.byte	0x00, 0xf0, 0x11, 0x00


	//----- nvinfo : EIATTR_KPARAM_INFO
	.align		4
.L_30:
        /*0078*/ 	.byte	0x04, 0x17
        /*007a*/ 	.short	(.L_32 - .L_31)
.L_31:
        /*007c*/ 	.word	0x00000000
        /*0080*/ 	.short	0x0001
        /*0082*/ 	.short	0x0004
        /*0084*/ 	.byte	0x00, 0xf0, 0x11, 0x00


	//----- nvinfo : EIATTR_KPARAM_INFO
	.align		4
.L_32:
        /*0088*/ 	.byte	0x04, 0x17
        /*008a*/ 	.short	(.L_34 - .L_33)
.L_33:
        /*008c*/ 	.word	0x00000000
        /*0090*/ 	.short	0x0000
        /*0092*/ 	.short	0x0000
        /*0094*/ 	.byte	0x00, 0xf0, 0x11, 0x00


	//----- nvinfo : EIATTR_SPARSE_MMA_MASK
	.align		4
.L_34:
        /*0098*/ 	.byte	0x03, 0x50
        /*009a*/ 	.short	0x0000


	//----- nvinfo : EIATTR_MAXREG_COUNT
	.align		4
        /*009c*/ 	.byte	0x03, 0x1b
        /*009e*/ 	.short	0x00ff


	//----- nvinfo : EIATTR_NUM_BARRIERS
	.align		4
        /*00a0*/ 	.byte	0x02, 0x4c
        /*00a2*/ 	.byte	0x01
	.zero		1


	//----- nvinfo : EIATTR_MERCURY_ISA_VERSION
	.align		4
        /*00a4*/ 	.byte	0x03, 0x5f
        /*00a6*/ 	.short	0x0101


	//----- nvinfo : EIATTR_VRC_CTA_INIT_COUNT
	.align		4
        /*00a8*/ 	.byte	0x02, 0x4a
	.zero		1
	.zero		1


	//----- nvinfo : EIATTR_EXIT_INSTR_OFFSETS
	.align		4
        /*00ac*/ 	.byte	0x04, 0x1c
        /*00ae*/ 	.short	(.L_36 - .L_35)


	//   ....[0]....
.L_35:
        /*00b0*/ 	.word	0x00000a30


	//   ....[1]....
        /*00b4*/ 	.word	0x00000a60


	//----- nvinfo : EIATTR_CRS_STACK_SIZE
	.align		4
.L_36:
        /*00b8*/ 	.byte	0x04, 0x1e
        /*00ba*/ 	.short	(.L_38 - .L_37)
.L_37:
        /*00bc*/ 	.word	0x00000000


	//----- nvinfo : EIATTR_CBANK_PARAM_SIZE
	.align		4
.L_38:
        /*00c0*/ 	.byte	0x03, 0x19
        /*00c2*/ 	.short	0x0030


	//----- nvinfo : EIATTR_PARAM_CBANK
	.align		4
        /*00c4*/ 	.byte	0x04, 0x0a
        /*00c6*/ 	.short	(.L_40 - .L_39)
	.align		4
.L_39:
        /*00c8*/ 	.word	index@(.nv.constant0._Z3caliiiiiiiPim)
        /*00cc*/ 	.short	0x0380
        /*00ce*/ 	.short	0x0030


	//----- nvinfo : EIATTR_SW_WAR
	.align		4
.L_40:
        /*00d0*/ 	.byte	0x04, 0x36
        /*00d2*/ 	.short	(.L_42 - .L_41)
.L_41:
        /*00d4*/ 	.word	0x00000008
.L_42:


//--------------------- .nv.info._Z4testPimi      --------------------------
	.section	.nv.info._Z4testPimi,"",@"SHT_CUDA_INFO"
	.sectionflags	@""
	.align	4


	//----- nvinfo : EIATTR_CUDA_API_VERSION
	.align		4
        /*0000*/ 	.byte	0x04, 0x37
        /*0002*/ 	.short	(.L_44 - .L_43)
.L_43:
        /*0004*/ 	.word	0x00000082


	//----- nvinfo : EIATTR_KPARAM_INFO
	.align		4
.L_44:
        /*0008*/ 	.byte	0x04, 0x17
        /*000a*/ 	.short	(.L_46 - .L_45)
.L_45:
        /*000c*/ 	.word	0x00000000
        /*0010*/ 	.short	0x0002
        /*0012*/ 	.short	0x0010
        /*0014*/ 	.byte	0x00, 0xf0, 0x11, 0x00


	//----- nvinfo : EIATTR_KPARAM_INFO
	.align		4
.L_46:
        /*0018*/ 	.byte	0x04, 0x17
        /*001a*/ 	.short	(.L_48 - .L_47)
.L_47:
        /*001c*/ 	.word	0x00000000
        /*0020*/ 	.short	0x0001
        /*0022*/ 	.short	0x0008
        /*0024*/ 	.byte	0x00, 0xf0, 0x21, 0x00


	//----- nvinfo : EIATTR_KPARAM_INFO
	.align		4
.L_48:
        /*0028*/ 	.byte	0x04, 0x17
        /*002a*/ 	.short	(.L_50 - .L_49)
.L_49:
        /*002c*/ 	.word	0x00000000
        /*0030*/ 	.short	0x0000
        /*0032*/ 	.short	0x0000
        /*0034*/ 	.byte	0x00, 0xf5, 0x21, 0x00


	//----- nvinfo : EIATTR_SPARSE_MMA_MASK
	.align		4
.L_50:
        /*0038*/ 	.byte	0x03, 0x50
        /*003a*/ 	.short	0x0000


	//----- nvinfo : EIATTR_MAXREG_COUNT
	.align		4
        /*003c*/ 	.byte	0x03, 0x1b
        /*003e*/ 	.short	0x00ff


	//----- nvinfo : EIATTR_EXTERNS
	.align		4
        /*0040*/ 	.byte	0x04, 0x0f
        /*0042*/ 	.short	(.L_52 - .L_51)


	//   ....[0]....
	.align		4
.L_51:
        /*0044*/ 	.word	index@(vprintf)


	//----- nvinfo : EIATTR_MERCURY_ISA_VERSION
	.align		4
.L_52:
        /*0048*/ 	.byte	0x03, 0x5f
        /*004a*/ 	.short	0x0101


	//----- nvinfo : EIATTR_VRC_CTA_INIT_COUNT
	.align		4
        /*004c*/ 	.byte	0x02, 0x4a
	.zero		1
	.zero		1


	//----- nvinfo : EIATTR_SYSCALL_OFFSETS
	.align		4
        /*0050*/ 	.byte	0x04, 0x46
        /*0052*/ 	.short	(.L_54 - .L_53)


	//   ....[0]....
.L_53:
        /*0054*/ 	.word	0x000000d0


	//   ....[1]....
        /*0058*/ 	.word	0x00000350


	//   ....[2]....
        /*005c*/ 	.word	0x00000420


	//   ....[3]....
        /*0060*/ 	.word	0x000004e0


	//   ....[4]....
        /*0064*/ 	.word	0x000005a0


	//   ....[5]....
        /*0068*/ 	.word	0x00000660


	//   ....[6]....
        /*006c*/ 	.word	0x00000720


	//   ....[7]....
        /*0070*/ 	.word	0x000007e0


	//   ....[8]....
        /*0074*/ 	.word	0x000008a0


	//   ....[9]....
        /*0078*/ 	.word	0x00000960


	//   ....[10]....
        /*007c*/ 	.word	0x00000a20


	//   ....[11]....
        /*0080*/ 	.word	0x00000ae0


	//   ....[12]....
        /*0084*/ 	.word	0x00000ba0


	//   ....[13]....
        /*0088*/ 	.word	0x00000c60


	//   ....[14]....
        /*008c*/ 	.word	0x00000d20


	//   ....[15]....
        /*0090*/ 	.word	0x00000de0


	//   ....[16]....
        /*0094*/ 	.word	0x00000ea0


	//   ....[17]....
        /*0098*/ 	.word	0x000010c0


	//   ....[18]....
        /*009c*/ 	.word	0x00001190


	//   ....[19]....
        /*00a0*/ 	.word	0x00001250


	//   ....[20]....
        /*00a4*/ 	.word	0x00001310


	//   ....[21]....
        /*00a8*/ 	.word	0x000013d0


	//   ....[22]....
        /*00ac*/ 	.word	0x00001490


	//   ....[23]....
        /*00b0*/ 	.word	0x00001550


	//   ....[24]....
        /*00b4*/ 	.word	0x00001610


	//   ....[25]....
        /*00b8*/ 	.word	0x00001760


	//   ....[26]....
        /*00bc*/ 	.word	0x00001830


	//   ....[27]....
        /*00c0*/ 	.word	0x000018f0


	//   ....[28]....
        /*00c4*/ 	.word	0x000019b0


	//   ....[29]....
        /*00c8*/ 	.word	0x00001af0


	//   ....[30]....
        /*00cc*/ 	.word	0x00001c00


	//   ....[31]....
        /*00d0*/ 	.word	0x00001ce0


	//   ....[32]....
        /*00d4*/ 	.word	0x00001d60


	//----- nvinfo : EIATTR_EXIT_INSTR_OFFSETS
	.align		4
.L_54:
        /*00d8*/ 	.byte	0x04, 0x1c
        /*00da*/ 	.short	(.L_56 - .L_55)


	//   ....[0]....
.L_55:
        /*00dc*/ 	.word	0x00000100


	//   ....[1]....
        /*00e0*/ 	.word	0x00001d90


	//----- nvinfo : EIATTR_CRS_STACK_SIZE
	.align		4
.L_56:
        /*00e4*/ 	.byte	0x04, 0x1e
        /*00e6*/ 	.short	(.L_58 - .L_57)
.L_57:
        /*00e8*/ 	.word	0x00000000


	//----- nvinfo : EIATTR_CBANK_PARAM_SIZE
	.align		4
.L_58:
        /*00ec*/ 	.byte	0x03, 0x19
        /*00ee*/ 	.short	0x0014


	//----- nvinfo : EIATTR_PARAM_CBANK
	.align		4
        /*00f0*/ 	.byte	0x04, 0x0a
        /*00f2*/ 	.short	(.L_60 - .L_59)
	.align		4
.L_59:
        /*00f4*/ 	.word	index@(.nv.constant0._Z4testPimi)
        /*00f8*/ 	.short	0x0380
        /*00fa*/ 	.short	0x0014


	//----- nvinfo : EIATTR_SW_WAR
	.align		4
.L_60:
        /*00fc*/ 	.byte	0x04, 0x36
        /*00fe*/ 	.short	(.L_62 - .L_61)
.L_61:
        /*0100*/ 	.word	0x00000008
.L_62:


//--------------------- .nv.callgraph             --------------------------
	.section	.nv.callgraph,"",@"SHT_CUDA_CALLGRAPH"
	.align	4
	.sectionentsize	8
	.align		4
        /*0000*/ 	.word	0x00000000
	.align		4
        /*0004*/ 	.word	0xffffffff
	.align		4
        /*0008*/ 	.word	index@(_Z4testPimi)
	.align		4
        /*000c*/ 	.word	index@(vprintf)
	.align		4
        /*0010*/ 	.word	0x00000000
	.align		4
        /*0014*/ 	.word	0xfffffffe
	.align		4
        /*0018*/ 	.word	0x00000000
	.align		4
        /*001c*/ 	.word	0xfffffffd
	.align		4
        /*0020*/ 	.word	0x00000000
	.align		4
        /*0024*/ 	.word	0xfffffffc


//--------------------- .nv.constant4             --------------------------
	.section	.nv.constant4,"a",@progbits
	.align	8
	.align		8
.nv.constant4:
        /*0000*/ 	.dword	$str
	.align		8
        /*0008*/ 	.dword	$str$1
	.align		8
        /*0010*/ 	.dword	$str$2
	.align		8
        /*0018*/ 	.dword	vprintf


//--------------------- .text._Z3caliiiiiiiPim    --------------------------
	.section	.text._Z3caliiiiiiiPim,"ax",@progbits
	.align	128
        .global         _Z3caliiiiiiiPim
        .type           _Z3caliiiiiiiPim,@function
        .size           _Z3caliiiiiiiPim,(.L_x_55 - _Z3caliiiiiiiPim)
        .other          _Z3caliiiiiiiPim,@"STO_CUDA_ENTRY STV_DEFAULT"
_Z3caliiiiiiiPim:
.text._Z3caliiiiiiiPim:
[----:B------:R-:W-:Y:S01]  /*0000*/  LDC R1, c[0x0][0x37c] ;  /* 0x0000df00ff017b82 */ /* 0x000fe20000000800 */
[----:B------:R-:W0:Y:S07]  /*0010*/  S2R R12, SR_TID.X ;  /* 0x00000000000c7919 */ /* 0x000e2e0000002100 */
[----:B------:R-:W1:Y:S01]  /*0020*/  LDC.64 R2, c[0x0][0x380] ;  /* 0x0000e000ff027b82 */ /* 0x000e620000000a00 */
[----:B------:R-:W2:Y:S01]  /*0030*/  LDCU.64 UR6, c[0x0][0x3a8] ;  /* 0x00007500ff0677ac */ /* 0x000ea20008000a00 */
[----:B------:R-:W3:Y:S06]  /*0040*/  S2R R14, SR_TID.Y ;  /* 0x00000000000e7919 */ /* 0x000eec0000002200 */
[----:B------:R-:W0:Y:S08]  /*0050*/  S2UR UR4, SR_CTAID.X ;  /* 0x00000000000479c3 */ /* 0x000e300000002500 */
[----:B------:R-:W0:Y:S08]  /*0060*/  LDC R11, c[0x0][0x360] ;  /* 0x0000d800ff0b7b82 */ /* 0x000e300000000800 */
[----:B------:R-:W4:Y:S01]  /*0070*/  LDC R0, c[0x0][0x398] ;  /* 0x0000e600ff007b82 */ /* 0x000f220000000800 */
[----:B-1----:R-:W-:-:S04]  /*0080*/  IMAD R3, R2, R3, RZ ;  /* 0x0000000302037224 */ /* 0x002fc800078e02ff */
[----:B------:R-:W-:-:S03]  /*0090*/  IMAD.IADD R7, R3, 0x1, R2 ;  /* 0x0000000103077824 */ /* 0x000fc600078e0202 */
[----:B------:R-:W1:Y:S01]  /*00a0*/  LDC.64 R8, c[0x0][0x388] ;  /* 0x0000e200ff087b82 */ /* 0x000e620000000a00 */
[----:B---3--:R-:W-:-:S07]  /*00b0*/  IMAD.IADD R15, R3, 0x1, R14 ;  /* 0x00000001030f7824 */ /* 0x008fce00078e020e */
[----:B------:R-:W3:Y:S01]  /*00c0*/  S2UR UR5, SR_CTAID.Y ;  /* 0x00000000000579c3 */ /* 0x000ee20000002600 */
[----:B0-----:R-:W-:-:S07]  /*00d0*/  IMAD R11, R11, UR4, R12 ;  /* 0x000000040b0b7c24 */ /* 0x001fce000f8e020c */
[----:B------:R-:W3:Y:S01]  /*00e0*/  LDC R13, c[0x0][0x364] ;  /* 0x0000d900ff0d7b82 */ /* 0x000ee20000000800 */
[----:B----4-:R-:W-:-:S04]  /*00f0*/  VIMNMX R10, PT, PT, R7, R0, PT ;  /* 0x00000000070a7248 */ /* 0x010fc80003fe0100 */
[----:B------:R-:W-:-:S03]  /*0100*/  ISETP.GT.AND P1, PT, R10, R15, PT ;  /* 0x0000000f0a00720c */ /* 0x000fc60003f24270 */
[----:B------:R-:W0:Y:S01]  /*0110*/  LDC.64 R4, c[0x0][0x3a0] ;  /* 0x0000e800ff047b82 */ /* 0x000e220000000a00 */
[----:B-1----:R-:W-:-:S05]  /*0120*/  IMAD R6, R8, R2, R11 ;  /* 0x0000000208067224 */ /* 0x002fca00078e020b */
[----:B------:R-:W-:Y:S01]  /*0130*/  ISETP.GE.OR P1, PT, R6, R0, !P1 ;  /* 0x000000000600720c */ /* 0x000fe20004f26670 */
[----:B---3--:R-:W-:Y:S01]  /*0140*/  IMAD R8, R13, UR5, R14 ;  /* 0x000000050d087c24 */ /* 0x008fe2000f8e020e */
[----:B------:R-:W1:Y:S01]  /*0150*/  LDCU.64 UR4, c[0x0][0x358] ;  /* 0x00006b00ff0477ac */ /* 0x000e620008000a00 */
[----:B------:R-:W-:-:S10]  /*0160*/  IMAD.IADD R13, R3, 0x1, R12 ;  /* 0x00000001030d7824 */ /* 0x000fd400078e020c */
[----:B------:R-:W-:Y:S01]  /*0170*/  @!P1 SHF.R.S32.HI R16, RZ, 0x1f, R15 ;  /* 0x0000001fff109819 */ /* 0x000fe2000001140f */
[----:B------:R-:W-:-:S04]  /*0180*/  IMAD R8, R2, R9, R8 ;  /* 0x0000000902087224 */ /* 0x000fc800078e0208 */
[----:B--2---:R-:W-:Y:S01]  /*0190*/  @!P1 IMAD R18, R16, UR6, RZ ;  /* 0x0000000610129c24 */ /* 0x004fe2000f8e02ff */
[----:B------:R-:W-:Y:S02]  /*01a0*/  ISETP.GE.AND P0, PT, R8, R0, PT ;  /* 0x000000000800720c */ /* 0x000fe40003f06270 */
[----:B------:R-:W-:Y:S02]  /*01b0*/  SHF.R.S32.HI R9, RZ, 0x1f, R8 ;  /* 0x0000001fff097819 */ /* 0x000fe40000011408 */
[----:B------:R-:W-:Y:S01]  /*01c0*/  ISETP.LE.OR P0, PT, R10, R13, P0 ;  /* 0x0000000d0a00720c */ /* 0x000fe20000703670 */
[----:B0-----:R-:W-:-:S04]  /*01d0*/  IMAD.WIDE.U32 R10, R8, UR6, R4 ;  /* 0x00000006080a7c25 */ /* 0x001fc8000f8e0004 */
[----:B------:R-:W-:Y:S01]  /*01e0*/  IMAD R17, R9, UR6, RZ ;  /* 0x0000000609117c24 */ /* 0x000fe2000f8e02ff */
[----:B------:R-:W-:-:S03]  /*01f0*/  VIMNMX R9, PT, PT, R6, R8, !PT ;  /* 0x0000000806097248 */ /* 0x000fc60007fe0100 */
[----:B------:R-:W-:Y:S01]  /*0200*/  IMAD R19, R8, UR7, R17 ;  /* 0x0000000708137c24 */ /* 0x000fe2000f8e0211 */
[----:B------:R-:W-:Y:S01]  /*0210*/  ISETP.GE.AND P2, PT, R9, R0, PT ;  /* 0x000000000900720c */ /* 0x000fe20003f46270 */
[----:B------:R-:W-:-:S04]  /*0220*/  @!P1 IMAD.WIDE.U32 R16, R15, UR6, R4 ;  /* 0x000000060f109c25 */ /* 0x000fc8000f8e0004 */
[----:B------:R-:W-:Y:S02]  /*0230*/  @!P1 IMAD R15, R15, UR7, R18 ;  /* 0x000000070f0f9c24 */ /* 0x000fe4000f8e0212 */
[----:B------:R-:W-:Y:S02]  /*0240*/  IMAD.IADD R5, R11, 0x1, R19 ;  /* 0x000000010b057824 */ /* 0x000fe400078e0213 */
[----:B------:R-:W-:Y:S02]  /*0250*/  IMAD.MOV.U32 R4, RZ, RZ, R10 ;  /* 0x000000ffff047224 */ /* 0x000fe400078e000a */
[----:B------:R-:W-:Y:S02]  /*0260*/  @!P1 IMAD.IADD R17, R17, 0x1, R15 ;  /* 0x0000000111119824 */ /* 0x000fe400078e020f */
[----:B------:R-:W-:-:S04]  /*0270*/  @!P0 IMAD.WIDE R10, R13, 0x4, R4 ;  /* 0x000000040d0a8825 */ /* 0x000fc800078e0204 */
[C---:B------:R-:W-:Y:S01]  /*0280*/  IMAD.WIDE R4, R6.reuse, 0x4, R4 ;  /* 0x0000000406047825 */ /* 0x040fe200078e0204 */
[----:B-1----:R0:W2:Y:S03]  /*0290*/  @!P0 LDG.E R22, desc[UR4][R10.64] ;  /* 0x000000040a168981 */ /* 0x0020a6000c1e1900 */
[----:B------:R-:W-:Y:S02]  /*02a0*/  @!P1 IMAD.WIDE R18, R6, 0x4, R16 ;  /* 0x0000000406129825 */ /* 0x000fe400078e0210 */
[----:B------:R-:W3:Y:S04]  /*02b0*/  @!P2 LDG.E R17, desc[UR4][R4.64] ;  /* 0x000000040411a981 */ /* 0x000ee8000c1e1900 */
[----:B------:R-:W4:Y:S01]  /*02c0*/  @!P1 LDG.E R19, desc[UR4][R18.64] ;  /* 0x0000000412139981 */ /* 0x000f22000c1e1900 */
[----:B------:R-:W1:Y:S01]  /*02d0*/  S2R R24, SR_CgaCtaId ;  /* 0x0000000000187919 */ /* 0x000e620000008800 */
[----:B------:R-:W-:Y:S01]  /*02e0*/  MOV R15, 0x400 ;  /* 0x00000400000f7802 */ /* 0x000fe20000000f00 */
[----:B------:R-:W-:-:S03]  /*02f0*/  IMAD.SHL.U32 R14, R14, 0x80, RZ ;  /* 0x000000800e0e7824 */ /* 0x000fc600078e00ff */
[C---:B------:R-:W-:Y:S01]  /*0300*/  IADD3 R20, PT, PT, R15.reuse, 0x1000, RZ ;  /* 0x000010000f147810 */ /* 0x040fe20007ffe0ff */
[----:B------:R-:W-:Y:S02]  /*0310*/  IMAD.SHL.U32 R13, R12, 0x4, RZ ;  /* 0x000000040c0d7824 */ /* 0x000fe400078e00ff */
[----:B------:R-:W-:Y:S01]  /*0320*/  VIADD R21, R15, 0x2000 ;  /* 0x000020000f157836 */ /* 0x000fe20000000000 */
[C---:B-1----:R-:W-:Y:S02]  /*0330*/  LEA R16, R24.reuse, R15, 0x18 ;  /* 0x0000000f18107211 */ /* 0x042fe400078ec0ff */
[----:B------:R-:W-:Y:S02]  /*0340*/  LEA R15, R24, R20, 0x18 ;  /* 0x00000014180f7211 */ /* 0x000fe400078ec0ff */
[C-C-:B0-----:R-:W-:Y:S02]  /*0350*/  IADD3 R10, PT, PT, R13.reuse, R16, R14.reuse ;  /* 0x000000100d0a7210 */ /* 0x141fe40007ffe00e */
[----:B------:R-:W-:-:S02]  /*0360*/  IADD3 R11, PT, PT, R13, R15, R14 ;  /* 0x0000000f0d0b7210 */ /* 0x000fc40007ffe00e */
[----:B------:R-:W-:-:S04]  /*0370*/  LEA R12, R24, R21, 0x18 ;  /* 0x00000015180c7211 */ /* 0x000fc800078ec0ff */
[----:B------:R-:W-:Y:S01]  /*0380*/  IADD3 R16, PT, PT, R13, R12, R14 ;  /* 0x0000000c0d107210 */ /* 0x000fe20007ffe00e */
[----:B---3--:R0:W-:Y:S04]  /*0390*/  @!P2 STS [R10], R17 ;  /* 0x000000110a00a388 */ /* 0x0081e80000000800 */
[----:B--2---:R0:W-:Y:S01]  /*03a0*/  @!P0 STS [R11], R22 ;  /* 0x000000160b008388 */ /* 0x0041e20000000800 */
[----:B------:R-:W-:-:S04]  /*03b0*/  ISETP.GE.AND P0, PT, R3, R0, PT ;  /* 0x000000000300720c */ /* 0x000fc80003f06270 */
[----:B------:R-:W-:Y:S01]  /*03c0*/  ISETP.LT.OR P0, PT, R2, 0x1, P0 ;  /* 0x000000010200780c */ /* 0x000fe20000701670 */
[----:B----4-:R0:W-:Y:S01]  /*03d0*/  @!P1 STS [R16], R19 ;  /* 0x0000001310009388 */ /* 0x0101e20000000800 */
[----:B------:R-:W-:Y:S01]  /*03e0*/  BAR.SYNC.DEFER_BLOCKING 0x0 ;  /* 0x0000000000007b1d */ /* 0x000fe20000010000 */
[----:B------:R-:W-:-:S10]  /*03f0*/  ISETP.GE.AND P2, PT, R9, R0, PT ;  /* 0x000000000900720c */ /* 0x000fd40003f46270 */
[----:B0-----:R-:W-:Y:S05]  /*0400*/  @P0 BRA `(.L_x_0) ;  /* 0x0000000400880947 */ /* 0x001fea0003800000 */
[----:B------:R-:W-:Y:S01]  /*0410*/  VIADD R2, R2, 0xffffffff ;  /* 0xffffffff02027836 */ /* 0x000fe20000000000 */
[----:B------:R-:W-:Y:S02]  /*0420*/  LOP3.LUT R9, RZ, R3, RZ, 0x33, !PT ;  /* 0x00000003ff097212 */ /* 0x000fe400078e33ff */
[-C--:B------:R-:W-:Y:S02]  /*0430*/  ISETP.GE.AND P0, PT, R6, R7.reuse, PT ;  /* 0x000000070600720c */ /* 0x080fe40003f06270 */
[----:B------:R-:W-:Y:S02]  /*0440*/  VIADDMNMX.U32 R2, R9, R0, R2, PT ;  /* 0x0000000009027246 */ /* 0x000fe40003800002 */
[----:B------:R-:W-:Y:S02]  /*0450*/  ISETP.GE.AND P1, PT, R8, R7, PT ;  /* 0x000000070800720c */ /* 0x000fe40003f26270 */
[----:B------:R-:W-:Y:S02]  /*0460*/  ISETP.GE.U32.AND P3, PT, R2, 0x3, PT ;  /* 0x000000030200780c */ /* 0x000fe40003f66070 */
[----:B------:R-:W-:-:S02]  /*0470*/  ISETP.GE.AND P0, PT, R6, R3, !P0 ;  /* 0x000000030600720c */ /* 0x000fc40004706270 */
[----:B------:R-:W-:Y:S01]  /*0480*/  ISETP.GE.AND P1, PT, R8, R3, !P1 ;  /* 0x000000030800720c */ /* 0x000fe20004f26270 */
[----:B------:R-:W-:Y:S02]  /*0490*/  VIADD R3, R2, 0x1 ;  /* 0x0000000102037836 */ /* 0x000fe40000000000 */
[----:B------:R-:W-:-:S03]  /*04a0*/  IMAD.MOV.U32 R2, RZ, RZ, RZ ;  /* 0x000000ffff027224 */ /* 0x000fc600078e00ff */
[----:B------:R-:W-:-:S03]  /*04b0*/  LOP3.LUT R0, R3, 0x3, RZ, 0xc0, !PT ;  /* 0x0000000303007812 */ /* 0x000fc600078ec0ff */
[----:B------:R-:W-:Y:S05]  /*04c0*/  @!P3 BRA `(.L_x_1) ;  /* 0x0000000000f4b947 */ /* 0x000fea0003800000 */
[----:B------:R-:W-:Y:S02]  /*04d0*/  LOP3.LUT R2, R3, 0xfffffffc, RZ, 0xc0, !PT ;  /* 0xfffffffc03027812 */ /* 0x000fe400078ec0ff */
[----:B------:R-:W-:Y:S02]  /*04e0*/  IADD3 R6, PT, PT, R14, 0x8, R15 ;  /* 0x000000080e067810 */ /* 0x000fe40007ffe00f */
[----:B------:R-:W-:Y:S02]  /*04f0*/  IADD3 R3, PT, PT, R13, 0x100, R12 ;  /* 0x000001000d037810 */ /* 0x000fe40007ffe00c */
[----:B------:R-:W-:-:S07]  /*0500*/  IADD3 R17, PT, PT, -R2, RZ, RZ ;  /* 0x000000ff02117210 */ /* 0x000fce0007ffe1ff */
.L_x_10:
[----:B------:R-:W-:Y:S04]  /*0510*/  BSSY.RECONVERGENT B0, `(.L_x_2) ;  /* 0x000000b000007945 */ /* 0x000fe80003800200 */
[----:B0123--:R-:W-:Y:S05]  /*0520*/  @P2 BRA `(.L_x_3) ;  /* 0x0000000000242947 */ /* 0x00ffea0003800000 */
[----:B------:R-:W-:Y:S04]  /*0530*/  LDS R7, [R6+-0x8] ;  /* 0xfffff80006077984 */ /* 0x000fe80000000800 */
[----:B------:R-:W0:Y:S04]  /*0540*/  LDS R8, [R3+-0x100] ;  /* 0xffff000003087984 */ /* 0x000e280000000800 */
[----:B------:R-:W1:Y:S01]  /*0550*/  LDS R9, [R10] ;  /* 0x000000000a097984 */ /* 0x000e620000000800 */
[----:B0-----:R-:W-:-:S05]  /*0560*/  IMAD.IADD R7, R7, 0x1, R8 ;  /* 0x0000000107077824 */ /* 0x001fca00078e0208 */
[----:B-1----:R-:W-:-:S13]  /*0570*/  ISETP.GE.AND P3, PT, R7, R9, PT ;  /* 0x000000090700720c */ /* 0x002fda0003f66270 */
[----:B------:R-:W-:Y:S05]  /*0580*/  @P3 BRA `(.L_x_3) ;  /* 0x00000000000c3947 */ /* 0x000fea0003800000 */
[----:B------:R0:W-:Y:S04]  /*0590*/  STS [R10], R7 ;  /* 0x000000070a007388 */ /* 0x0001e80000000800 */
[----:B------:R0:W-:Y:S04]  /*05a0*/  @P0 STS [R11], R7 ;  /* 0x000000070b000388 */ /* 0x0001e80000000800 */
[----:B------:R0:W-:Y:S02]  /*05b0*/  @P1 STS [R16], R7 ;  /* 0x0000000710001388 */ /* 0x0001e40000000800 */
.L_x_3:
[----:B------:R-:W-:Y:S05]  /*05c0*/  BSYNC.RECONVERGENT B0 ;  /* 0x0000000000007941 */ /* 0x000fea0003800200 */
.L_x_2:
[----:B------:R-:W-:Y:S06]  /*05d0*/  BAR.SYNC.DEFER_BLOCKING 0x0 ;  /* 0x0000000000007b1d */ /* 0x000fec0000010000 */
[----:B------:R-:W-:Y:S04]  /*05e0*/  BSSY.RECONVERGENT B0, `(.L_x_4) ;  /* 0x000000b000007945 */ /* 0x000fe80003800200 */
[----:B------:R-:W-:Y:S05]  /*05f0*/  @P2 BRA `(.L_x_5) ;  /* 0x0000000000242947 */ /* 0x000fea0003800000 */
[----:B0-----:R-:W-:Y:S04]  /*0600*/  LDS R7, [R6+-0x4] ;  /* 0xfffffc0006077984 */ /* 0x001fe80000000800 */
        /* <DEDUP_REMOVED lines=8> */
.L_x_5:
[----:B------:R-:W-:Y:S05]  /*0690*/  BSYNC.RECONVERGENT B0 ;  /* 0x0000000000007941 */ /* 0x000fea0003800200 */
.L_x_4:
[----:B------:R-:W-:Y:S06]  /*06a0*/  BAR.SYNC.DEFER_BLOCKING 0x0 ;  /* 0x0000000000007b1d */ /* 0x000fec0000010000 */
[----:B------:R-:W-:Y:S04]  /*06b0*/  BSSY.RECONVERGENT B0, `(.L_x_6) ;  /* 0x000000b000007945 */ /* 0x000fe80003800200 */
[----:B------:R-:W-:Y:S05]  /*06c0*/  @P2 BRA `(.L_x_7) ;  /* 0x0000000000242947 */ /* 0x000fea0003800000 */
[----:B01----:R-:W-:Y:S04]  /*06d0*/  LDS R7, [R6] ;  /* 0x0000000006077984 */ /* 0x003fe80000000800 */
[----:B------:R-:W0:Y:S04]  /*06e0*/  LDS R8, [R3] ;  /* 0x0000000003087984 */ /* 0x000e280000000800 */
[----:B------:R-:W1:Y:S01]  /*06f0*/  LDS R9, [R10] ;  /* 0x000000000a097984 */ /* 0x000e620000000800 */
[----:B0-----:R-:W-:-:S05]  /*0700*/  IMAD.IADD R7, R7, 0x1, R8 ;  /* 0x0000000107077824 */ /* 0x001fca00078e0208 */
[----:B-1----:R-:W-:-:S13]  /*0710*/  ISETP.GE.AND P3, PT, R7, R9, PT ;  /* 0x000000090700720c */ /* 0x002fda0003f66270 */
[----:B------:R-:W-:Y:S05]  /*0720*/  @P3 BRA `(.L_x_7) ;  /* 0x00000000000c3947 */ /* 0x000fea0003800000 */
[----:B------:R2:W-:Y:S04]  /*0730*/  STS [R10], R7 ;  /* 0x000000070a007388 */ /* 0x0005e80000000800 */
[----:B------:R2:W-:Y:S04]  /*0740*/  @P0 STS [R11], R7 ;  /* 0x000000070b000388 */ /* 0x0005e80000000800 */
[----:B------:R2:W-:Y:S02]  /*0750*/  @P1 STS [R16], R7 ;  /* 0x0000000710001388 */ /* 0x0005e40000000800 */
.L_x_7:
[----:B------:R-:W-:Y:S05]  /*0760*/  BSYNC.RECONVERGENT B0 ;  /* 0x0000000000007941 */ /* 0x000fea0003800200 */
.L_x_6:
[----:B------:R-:W-:Y:S01]  /*0770*/  VIADD R17, R17, 0x4 ;  /* 0x0000000411117836 */ /* 0x000fe20000000000 */
[----:B------:R-:W-:Y:S04]  /*0780*/  BAR.SYNC.DEFER_BLOCKING 0x0 ;  /* 0x0000000000007b1d */ /* 0x000fe80000010000 */
[----:B------:R-:W-:Y:S02]  /*0790*/  ISETP.NE.AND P4, PT, R17, RZ, PT ;  /* 0x000000ff1100720c */ /* 0x000fe40003f85270 */
[----:B------:R-:W-:Y:S04]  /*07a0*/  BSSY.RECONVERGENT B0, `(.L_x_8) ;  /* 0x000000b000007945 */ /* 0x000fe80003800200 */
[----:B------:R-:W-:Y:S07]  /*07b0*/  @P2 BRA `(.L_x_9) ;  /* 0x0000000000242947 */ /* 0x000fee0003800000 */
[----:B012---:R-:W-:Y:S04]  /*07c0*/  LDS R7, [R6+0x4] ;  /* 0x0000040006077984 */ /* 0x007fe80000000800 */
[----:B------:R-:W0:Y:S04]  /*07d0*/  LDS R8, [R3+0x80] ;  /* 0x0000800003087984 */ /* 0x000e280000000800 */
[----:B------:R-:W1:Y:S01]  /*07e0*/  LDS R9, [R10] ;  /* 0x000000000a097984 */ /* 0x000e620000000800 */
[----:B0-----:R-:W-:-:S05]  /*07f0*/  IMAD.IADD R7, R7, 0x1, R8 ;  /* 0x0000000107077824 */ /* 0x001fca00078e0208 */
[----:B-1----:R-:W-:-:S13]  /*0800*/  ISETP.GE.AND P3, PT, R7, R9, PT ;  /* 0x000000090700720c */ /* 0x002fda0003f66270 */
[----:B------:R-:W-:Y:S05]  /*0810*/  @P3 BRA `(.L_x_9) ;  /* 0x00000000000c3947 */ /* 0x000fea0003800000 */
[----:B------:R3:W-:Y:S04]  /*0820*/  STS [R10], R7 ;  /* 0x000000070a007388 */ /* 0x0007e80000000800 */
[----:B------:R3:W-:Y:S04]  /*0830*/  @P0 STS [R11], R7 ;  /* 0x000000070b000388 */ /* 0x0007e80000000800 */
[----:B------:R3:W-:Y:S02]  /*0840*/  @P1 STS [R16], R7 ;  /* 0x0000000710001388 */ /* 0x0007e40000000800 */
.L_x_9:
[----:B------:R-:W-:Y:S05]  /*0850*/  BSYNC.RECONVERGENT B0 ;  /* 0x0000000000007941 */ /* 0x000fea0003800200 */
.L_x_8:
[----:B------:R-:W-:Y:S01]  /*0860*/  BAR.SYNC.DEFER_BLOCKING 0x0 ;  /* 0x0000000000007b1d */ /* 0x000fe20000010000 */
[----:B------:R-:W-:Y:S01]  /*0870*/  IADD3 R6, PT, PT, R6, 0x10, RZ ;  /* 0x0000001006067810 */ /* 0x000fe20007ffe0ff */
[----:B------:R-:W-:-:S04]  /*0880*/  VIADD R3, R3, 0x200 ;  /* 0x0000020003037836 */ /* 0x000fc80000000000 */
[----:B------:R-:W-:Y:S05]  /*0890*/  @P4 BRA `(.L_x_10) ;  /* 0xfffffffc001c4947 */ /* 0x000fea000383ffff */
.L_x_1:
[----:B------:R-:W-:-:S13]  /*08a0*/  ISETP.NE.AND P3, PT, R0, RZ, PT ;  /* 0x000000ff0000720c */ /* 0x000fda0003f65270 */
[----:B------:R-:W-:Y:S05]  /*08b0*/  @!P3 BRA `(.L_x_0) ;  /* 0x00000000005cb947 */ /* 0x000fea0003800000 */
[C---:B------:R-:W-:Y:S02]  /*08c0*/  IMAD R13, R2.reuse, 0x80, R13 ;  /* 0x00000080020d7824 */ /* 0x040fe400078e020d */
[----:B------:R-:W-:Y:S02]  /*08d0*/  IMAD R2, R2, 0x4, R14 ;  /* 0x0000000402027824 */ /* 0x000fe400078e020e */
[----:B------:R-:W-:Y:S02]  /*08e0*/  IMAD.MOV R0, RZ, RZ, -R0 ;  /* 0x000000ffff007224 */ /* 0x000fe400078e0a00 */
[----:B------:R-:W-:Y:S01]  /*08f0*/  IMAD.IADD R12, R12, 0x1, R13 ;  /* 0x000000010c0c7824 */ /* 0x000fe200078e020d */
[----:B------:R-:W-:-:S07]  /*0900*/  IADD3 R2, PT, PT, R15, R2, RZ ;  /* 0x000000020f027210 */ /* 0x000fce0007ffe0ff */
.L_x_13:
[----:B------:R-:W-:Y:S04]  /*0910*/  BSSY.RECONVERGENT B0, `(.L_x_11) ;  /* 0x000000b000007945 */ /* 0x000fe80003800200 */
[----:B----4-:R-:W-:Y:S05]  /*0920*/  @P2 BRA `(.L_x_12) ;  /* 0x0000000000242947 */ /* 0x010fea0003800000 */
[----:B------:R-:W-:Y:S04]  /*0930*/  LDS R3, [R2] ;  /* 0x0000000002037984 */ /* 0x000fe80000000800 */
[----:B------:R-:W4:Y:S04]  /*0940*/  LDS R6, [R12] ;  /* 0x000000000c067984 */ /* 0x000f280000000800 */
[----:B0123--:R-:W0:Y:S01]  /*0950*/  LDS R7, [R10] ;  /* 0x000000000a077984 */ /* 0x00fe220000000800 */
[----:B----4-:R-:W-:-:S05]  /*0960*/  IMAD.IADD R3, R3, 0x1, R6 ;  /* 0x0000000103037824 */ /* 0x010fca00078e0206 */
[----:B0-----:R-:W-:-:S13]  /*0970*/  ISETP.GE.AND P3, PT, R3, R7, PT ;  /* 0x000000070300720c */ /* 0x001fda0003f66270 */
[----:B------:R-:W-:Y:S05]  /*0980*/  @P3 BRA `(.L_x_12) ;  /* 0x00000000000c3947 */ /* 0x000fea0003800000 */
[----:B------:R4:W-:Y:S04]  /*0990*/  STS [R10], R3 ;  /* 0x000000030a007388 */ /* 0x0009e80000000800 */
[----:B------:R4:W-:Y:S04]  /*09a0*/  @P0 STS [R11], R3 ;  /* 0x000000030b000388 */ /* 0x0009e80000000800 */
[----:B------:R4:W-:Y:S02]  /*09b0*/  @P1 STS [R16], R3 ;  /* 0x0000000310001388 */ /* 0x0009e40000000800 */
.L_x_12:
[----:B------:R-:W-:Y:S05]  /*09c0*/  BSYNC.RECONVERGENT B0 ;  /* 0x0000000000007941 */ /* 0x000fea0003800200 */
.L_x_11:
[----:B------:R-:W-:Y:S01]  /*09d0*/  VIADD R0, R0, 0x1 ;  /* 0x0000000100007836 */ /* 0x000fe20000000000 */
[----:B------:R-:W-:Y:S01]  /*09e0*/  BAR.SYNC.DEFER_BLOCKING 0x0 ;  /* 0x0000000000007b1d */ /* 0x000fe20000010000 */
[----:B------:R-:W-:Y:S02]  /*09f0*/  VIADD R12, R12, 0x80 ;  /* 0x000000800c0c7836 */ /* 0x000fe40000000000 */
[----:B------:R-:W-:Y:S01]  /*0a00*/  VIADD R2, R2, 0x4 ;  /* 0x0000000402027836 */ /* 0x000fe20000000000 */
[----:B------:R-:W-:-:S13]  /*0a10*/  ISETP.NE.AND P3, PT, R0, RZ, PT ;  /* 0x000000ff0000720c */ /* 0x000fda0003f65270 */
[----:B------:R-:W-:Y:S05]  /*0a20*/  @P3 BRA `(.L_x_13) ;  /* 0xfffffffc00b83947 */ /* 0x000fea000383ffff */
.L_x_0:
[----:B------:R-:W-:Y:S05]  /*0a30*/  @P2 EXIT ;  /* 0x000000000000294d */ /* 0x000fea0003800000 */
[----:B----4-:R-:W4:Y:S04]  /*0a40*/  LDS R3, [R10] ;  /* 0x000000000a037984 */ /* 0x010f280000000800 */
[----:B----4-:R-:W-:Y:S01]  /*0a50*/  STG.E desc[UR4][R4.64], R3 ;  /* 0x0000000304007986 */ /* 0x010fe2000c101904 */
[----:B------:R-:W-:Y:S05]  /*0a60*/  EXIT ;  /* 0x000000000000794d */ /* 0x000fea0003800000 */
.L_x_14:
[----:B------:R-:W-:-:S00]  /*0a70*/  BRA `(.L_x_14) ;  /* 0xfffffffc00fc7947 */ /* 0x000fc0000383ffff */
[----:B------:R-:W-:-:S00]  /*0a80*/  NOP ;  /* 0x0000000000007918 */ /* 0x000fc00000000000 */
[----:B------:R-:W-:-:S00]  /*0a90*/  NOP ;  /* 0x0000000000007918 */ /* 0x000fc00000000000 */
[----:B------:R-:W-:-:S00]  /*0aa0*/  NOP ;  /* 0x0000000000007918 */ /* 0x000fc00000000000 */
[----:B------:R-:W-:-:S00]  /*0ab0*/  NOP ;  /* 0x0000000000007918 */ /* 0x000fc00000000000 */
[----:B------:R-:W-:-:S00]  /*0ac0*/  NOP ;  /* 0x0000000000007918 */ /* 0x000fc00000000000 */
[----:B------:R-:W-:-:S00]  /*0ad0*/  NOP ;  /* 0x0000000000007918 */ /* 0x000fc00000000000 */
[----:B------:R-:W-:-:S00]  /*0ae0*/  NOP ;  /* 0x0000000000007918 */ /* 0x000fc00000000000 */
[----:B------:R-:W-:-:S00]  /*0af0*/  NOP ;  /* 0x0000000000007918 */ /* 0x000fc00000000000 */
.L_x_55:


//--------------------- .text._Z4testPimi         --------------------------
	.section	.text._Z4testPimi,"ax",@progbits
	.align	128
        .global         _Z4testPimi
        .type           _Z4testPimi,@function
        .size           _Z4testPimi,(.L_x_56 - _Z4testPimi)
        .other          _Z4testPimi,@"STO_CUDA_ENTRY STV_DEFAULT"
_Z4testPimi:
.text._Z4testPimi:
[----:B------:R-:W0:Y:S01]  /*0000*/  LDC R1, c[0x0][0x37c] ;  /* 0x0000df00ff017b82 */ /* 0x000e220000000800 */
[----:B------:R-:W-:Y:S01]  /*0010*/  MOV R0, 0x18 ;  /* 0x0000001800007802 */ /* 0x000fe20000000f00 */
[----:B------:R-:W1:Y:S01]  /*0020*/  LDCU UR4, c[0x0][0x2f8] ;  /* 0x00005f00ff0477ac */ /* 0x000e620008000800 */
[----:B0-----:R-:W-:Y:S01]  /*0030*/  VIADD R1, R1, 0xfffffff8 ;  /* 0xfffffff801017836 */ /* 0x001fe20000000000 */
[----:B------:R-:W-:-:S04]  /*0040*/  CS2R R6, SRZ ;  /* 0x0000000000067805 */ /* 0x000fc8000001ff00 */
[----:B------:R0:W2:Y:S01]  /*0050*/  LDC.64 R8, c[0x4][R0] ;  /* 0x0100000000087b82 */ /* 0x0000a20000000a00 */
[----:B------:R-:W3:Y:S01]  /*0060*/  LDCU.64 UR6, c[0x4][URZ] ;  /* 0x01000000ff0677ac */ /* 0x000ee20008000a00 */
[----:B------:R-:W4:Y:S01]  /*0070*/  LDCU UR5, c[0x0][0x2fc] ;  /* 0x00005f80ff0577ac */ /* 0x000f220008000800 */
[----:B-1----:R-:W-:Y:S01]  /*0080*/  IADD3 R22, P0, PT, R1, UR4, RZ ;  /* 0x0000000401167c10 */ /* 0x002fe2000ff1e0ff */
[----:B---3--:R-:W-:Y:S02]  /*0090*/  IMAD.U32 R4, RZ, RZ, UR6 ;  /* 0x00000006ff047e24 */ /* 0x008fe4000f8e00ff */
[----:B------:R-:W-:Y:S02]  /*00a0*/  IMAD.U32 R5, RZ, RZ, UR7 ;  /* 0x00000007ff057e24 */ /* 0x000fe4000f8e00ff */
[----:B0---4-:R-:W-:-:S08]  /*00b0*/  IMAD.X R2, RZ, RZ, UR5, P0 ;  /* 0x00000005ff027e24 */ /* 0x011fd000080e06ff */
[----:B------:R-:W-:-:S07]  /*00c0*/  LEPC R20, `(.L_x_15) ;  /* 0x000000001014794e */ /* 0x000fce0000000000 */
[----:B--2---:R-:W-:Y:S05]  /*00d0*/  CALL.ABS.NOINC R8 ;  /* 0x0000000008007343 */ /* 0x004fea0003c00000 */
.L_x_15:
[----:B------:R-:W0:Y:S02]  /*00e0*/  LDC R0, c[0x0][0x390] ;  /* 0x0000e400ff007b82 */ /* 0x000e240000000800 */
[----:B0-----:R-:W-:-:S13]  /*00f0*/  ISETP.GE.AND P0, PT, R0, 0x1, PT ;  /* 0x000000010000780c */ /* 0x001fda0003f06270 */
[----:B------:R-:W-:Y:S05]  /*0100*/  @!P0 EXIT ;  /* 0x000000000000894d */ /* 0x000fea0003800000 */
[----:B------:R-:W0:Y:S01]  /*0110*/  LDC.64 R28, c[0x0][0x358] ;  /* 0x0000d600ff1c7b82 */ /* 0x000e220000000a00 */
[----:B------:R-:W-:-:S07]  /*0120*/  IMAD.MOV.U32 R24, RZ, RZ, RZ ;  /* 0x000000ffff187224 */ /* 0x000fce00078e00ff */
.L_x_53:
[----:B------:R-:W1:Y:S01]  /*0130*/  LDCU UR4, c[0x0][0x390] ;  /* 0x00007200ff0477ac */ /* 0x000e620008000800 */
[----:B------:R-:W-:Y:S02]  /*0140*/  IMAD.MOV.U32 R18, RZ, RZ, R24 ;  /* 0x000000ffff127224 */ /* 0x000fe400078e0018 */
[----:B------:R-:W-:Y:S02]  /*0150*/  VIADD R24, R24, 0x1 ;  /* 0x0000000118187836 */ /* 0x000fe40000000000 */
[----:B------:R-:W-:Y:S01]  /*0160*/  IMAD.MOV.U32 R25, RZ, RZ, RZ ;  /* 0x000000ffff197224 */ /* 0x000fe200078e00ff */
[----:B-1----:R-:W-:Y:S02]  /*0170*/  UISETP.GE.U32.AND UP0, UPT, UR4, 0x10, UPT ;  /* 0x000000100400788c */ /* 0x002fe4000bf06070 */
[----:B------:R-:W-:-:S04]  /*0180*/  ISETP.NE.AND P0, PT, R24, UR4, PT ;  /* 0x0000000418007c0c */ /* 0x000fc8000bf05270 */
[----:B------:R-:W-:-:S03]  /*0190*/  P2R R27, PR, RZ, 0x1 ;  /* 0x00000001ff1b7803 */ /* 0x000fc60000000000 */
[----:B------:R-:W-:Y:S06]  /*01a0*/  BRA.U !UP0, `(.L_x_16) ;  /* 0x0000000d08607547 */ /* 0x000fec000b800000 */
[----:B------:R-:W1:Y:S01]  /*01b0*/  LDC.64 R4, c[0x0][0x380] ;  /* 0x0000e000ff047b82 */ /* 0x000e620000000a00 */
[----:B------:R-:W2:Y:S01]  /*01c0*/  LDCU UR4, c[0x0][0x390] ;  /* 0x00007200ff0477ac */ /* 0x000ea20008000800 */
[----:B------:R-:W-:Y:S01]  /*01d0*/  BSSY.RECONVERGENT B6, `(.L_x_17) ;  /* 0x00000d2000067945 */ /* 0x000fe20003800200 */
[----:B------:R-:W1:Y:S01]  /*01e0*/  LDCU.64 UR6, c[0x0][0x388] ;  /* 0x00007100ff0677ac */ /* 0x000e620008000a00 */
[----:B--2---:R-:W-:-:S04]  /*01f0*/  ULOP3.LUT UR4, UR4, 0x7ffffff0, URZ, 0xc0, !UPT ;  /* 0x7ffffff004047892 */ /* 0x004fc8000f8ec0ff */
[----:B------:R-:W-:Y:S01]  /*0200*/  UIADD3 UR4, UPT, UPT, -UR4, URZ, URZ ;  /* 0x000000ff04047290 */ /* 0x000fe2000fffe1ff */
[----:B-1----:R-:W-:-:S03]  /*0210*/  IMAD.WIDE.U32 R4, R18, UR6, R4 ;  /* 0x0000000612047c25 */ /* 0x002fc6000f8e0004 */
[----:B------:R-:W-:Y:S01]  /*0220*/  IADD3 R30, P0, PT, R4, 0x20, RZ ;  /* 0x00000020041e7810 */ /* 0x000fe20007f1e0ff */
[----:B------:R-:W-:Y:S02]  /*0230*/  IMAD R4, R18, UR7, R5 ;  /* 0x0000000712047c24 */ /* 0x000fe4000f8e0205 */
[----:B------:R-:W-:Y:S02]  /*0240*/  IMAD.U32 R16, RZ, RZ, UR4 ;  /* 0x00000004ff107e24 */ /* 0x000fe4000f8e00ff */
[----:B------:R-:W-:-:S08]  /*0250*/  IMAD.X R31, RZ, RZ, R4, P0 ;  /* 0x000000ffff1f7224 */ /* 0x000fd000000e0604 */
.L_x_34:
[----:B0-----:R-:W-:Y:S02]  /*0260*/  R2UR UR4, R28 ;  /* 0x000000001c0472ca */ /* 0x001fe400000e0000 */
[----:B------:R-:W-:-:S13]  /*0270*/  R2UR UR5, R29 ;  /* 0x000000001d0572ca */ /* 0x000fda00000e0000 */
[----:B------:R-:W2:Y:S01]  /*0280*/  LDG.E R0, desc[UR4][R30.64+-0x20] ;  /* 0xffffe0041e007981 */ /* 0x000ea2000c1e1900 */
[----:B------:R-:W-:Y:S01]  /*0290*/  MOV R8, 0x18 ;  /* 0x0000001800087802 */ /* 0x000fe20000000f00 */
[----:B------:R-:W0:Y:S01]  /*02a0*/  LDCU.64 UR4, c[0x4][0x8] ;  /* 0x01000100ff0477ac */ /* 0x000e220008000a00 */
[----:B------:R-:W-:Y:S01]  /*02b0*/  VIADD R16, R16, 0x10 ;  /* 0x0000001010107836 */ /* 0x000fe20000000000 */
[----:B------:R-:W-:Y:S01]  /*02c0*/  MOV R6, R22 ;  /* 0x0000001600067202 */ /* 0x000fe20000000f00 */
[----:B------:R-:W-:Y:S02]  /*02d0*/  IMAD.MOV.U32 R7, RZ, RZ, R2 ;  /* 0x000000ffff077224 */ /* 0x000fe400078e0002 */
[----:B------:R-:W1:Y:S01]  /*02e0*/  LDC.64 R8, c[0x4][R8] ;  /* 0x0100000008087b82 */ /* 0x000e620000000a00 */
[----:B------:R-:W-:-:S04]  /*02f0*/  ISETP.NE.AND P0, PT, R16, RZ, PT ;  /* 0x000000ff1000720c */ /* 0x000fc80003f05270 */
[----:B------:R-:W-:Y:S01]  /*0300*/  P2R R19, PR, RZ, 0x1 ;  /* 0x00000001ff137803 */ /* 0x000fe20000000000 */
[----:B0-----:R-:W-:Y:S02]  /*0310*/  IMAD.U32 R4, RZ, RZ, UR4 ;  /* 0x00000004ff047e24 */ /* 0x001fe4000f8e00ff */
[----:B------:R-:W-:Y:S01]  /*0320*/  IMAD.U32 R5, RZ, RZ, UR5 ;  /* 0x00000005ff057e24 */ /* 0x000fe2000f8e00ff */
[----:B-12---:R0:W-:Y:S06]  /*0330*/  STL [R1], R0 ;  /* 0x0000000001007387 */ /* 0x0061ec0000100800 */
[----:B------:R-:W-:-:S07]  /*0340*/  LEPC R20, `(.L_x_18) ;  /* 0x000000001014794e */ /* 0x000fce0000000000 */
[----:B0-----:R-:W-:Y:S05]  /*0350*/  CALL.ABS.NOINC R8 ;  /* 0x0000000008007343 */ /* 0x001fea0003c00000 */
.L_x_18:
[----:B------:R-:W-:Y:S02]  /*0360*/  R2UR UR4, R28 ;  /* 0x000000001c0472ca */ /* 0x000fe400000e0000 */
[----:B------:R-:W-:-:S13]  /*0370*/  R2UR UR5, R29 ;  /* 0x000000001d0572ca */ /* 0x000fda00000e0000 */
[----:B------:R-:W2:Y:S01]  /*0380*/  LDG.E R0, desc[UR4][R30.64+-0x1c] ;  /* 0xffffe4041e007981 */ /* 0x000ea2000c1e1900 */
[----:B------:R-:W-:Y:S01]  /*0390*/  MOV R17, 0x18 ;  /* 0x0000001800117802 */ /* 0x000fe20000000f00 */
[----:B------:R-:W0:Y:S01]  /*03a0*/  LDCU.64 UR4, c[0x4][0x8] ;  /* 0x01000100ff0477ac */ /* 0x000e220008000a00 */
[----:B------:R-:W-:Y:S02]  /*03b0*/  IMAD.MOV.U32 R6, RZ, RZ, R22 ;  /* 0x000000ffff067224 */ /* 0x000fe400078e0016 */
[----:B------:R1:W3:Y:S01]  /*03c0*/  LDC.64 R8, c[0x4][R17] ;  /* 0x0100000011087b82 */ /* 0x0002e20000000a00 */
[----:B------:R-:W-:Y:S02]  /*03d0*/  IMAD.MOV.U32 R7, RZ, RZ, R2 ;  /* 0x000000ffff077224 */ /* 0x000fe400078e0002 */
[----:B0-----:R-:W-:Y:S02]  /*03e0*/  IMAD.U32 R4, RZ, RZ, UR4 ;  /* 0x00000004ff047e24 */ /* 0x001fe4000f8e00ff */
[----:B------:R-:W-:Y:S01]  /*03f0*/  IMAD.U32 R5, RZ, RZ, UR5 ;  /* 0x00000005ff057e24 */ /* 0x000fe2000f8e00ff */
[----:B--23--:R1:W-:Y:S06]  /*0400*/  STL [R1], R0 ;  /* 0x0000000001007387 */ /* 0x00c3ec0000100800 */
[----:B------:R-:W-:-:S07]  /*0410*/  LEPC R20, `(.L_x_19) ;  /* 0x000000001014794e */ /* 0x000fce0000000000 */
[----:B-1----:R-:W-:Y:S05]  /*0420*/  CALL.ABS.NOINC R8 ;  /* 0x0000000008007343 */ /* 0x002fea0003c00000 */
.L_x_19:
[----:B------:R-:W-:Y:S02]  /*0430*/  R2UR UR4, R28 ;  /* 0x000000001c0472ca */ /* 0x000fe400000e0000 */
[----:B------:R-:W-:-:S13]  /*0440*/  R2UR UR5, R29 ;  /* 0x000000001d0572ca */ /* 0x000fda00000e0000 */
[----:B------:R-:W2:Y:S01]  /*0450*/  LDG.E R0, desc[UR4][R30.64+-0x18] ;  /* 0xffffe8041e007981 */ /* 0x000ea2000c1e1900 */
[----:B------:R0:W1:Y:S01]  /*0460*/  LDC.64 R8, c[0x4][R17] ;  /* 0x0100000011087b82 */ /* 0x0000620000000a00 */
[----:B------:R-:W3:Y:S01]  /*0470*/  LDCU.64 UR4, c[0x4][0x8] ;  /* 0x01000100ff0477ac */ /* 0x000ee20008000a00 */
[----:B------:R-:W-:Y:S02]  /*0480*/  IMAD.MOV.U32 R6, RZ, RZ, R22 ;  /* 0x000000ffff067224 */ /* 0x000fe400078e0016 */
[----:B------:R-:W-:Y:S02]  /*0490*/  IMAD.MOV.U32 R7, RZ, RZ, R2 ;  /* 0x000000ffff077224 */ /* 0x000fe400078e0002 */
[----:B---3--:R-:W-:Y:S02]  /*04a0*/  IMAD.U32 R4, RZ, RZ, UR4 ;  /* 0x00000004ff047e24 */ /* 0x008fe4000f8e00ff */
[----:B------:R-:W-:Y:S01]  /*04b0*/  IMAD.U32 R5, RZ, RZ, UR5 ;  /* 0x00000005ff057e24 */ /* 0x000fe2000f8e00ff */
[----:B-12---:R0:W-:Y:S06]  /*04c0*/  STL [R1], R0 ;  /* 0x0000000001007387 */ /* 0x0061ec0000100800 */
[----:B------:R-:W-:-:S07]  /*04d0*/  LEPC R20, `(.L_x_20) ;  /* 0x000000001014794e */ /* 0x000fce0000000000 */
[----:B0-----:R-:W-:Y:S05]  /*04e0*/  CALL.ABS.NOINC R8 ;  /* 0x0000000008007343 */ /* 0x001fea0003c00000 */
.L_x_20:
[----:B------:R-:W-:Y:S02]  /*04f0*/  R2UR UR4, R28 ;  /* 0x000000001c0472ca */ /* 0x000fe400000e0000 */
[----:B------:R-:W-:-:S13]  /*0500*/  R2UR UR5, R29 ;  /* 0x000000001d0572ca */ /* 0x000fda00000e0000 */
[----:B------:R-:W2:Y:S01]  /*0510*/  LDG.E R0, desc[UR4][R30.64+-0x14] ;  /* 0xffffec041e007981 */ /* 0x000ea2000c1e1900 */
[----:B------:R0:W1:Y:S01]  /*0520*/  LDC.64 R8, c[0x4][R17] ;  /* 0x0100000011087b82 */ /* 0x0000620000000a00 */
[----:B------:R-:W3:Y:S01]  /*0530*/  LDCU.64 UR4, c[0x4][0x8] ;  /* 0x01000100ff0477ac */ /* 0x000ee20008000a00 */
[----:B------:R-:W-:Y:S01]  /*0540*/  MOV R6, R22 ;  /* 0x0000001600067202 */ /* 0x000fe20000000f00 */
[----:B------:R-:W-:Y:S02]  /*0550*/  IMAD.MOV.U32 R7, RZ, RZ, R2 ;  /* 0x000000ffff077224 */ /* 0x000fe400078e0002 */
[----:B---3--:R-:W-:Y:S02]  /*0560*/  IMAD.U32 R4, RZ, RZ, UR4 ;  /* 0x00000004ff047e24 */ /* 0x008fe4000f8e00ff */
[----:B------:R-:W-:Y:S01]  /*0570*/  IMAD.U32 R5, RZ, RZ, UR5 ;  /* 0x00000005ff057e24 */ /* 0x000fe2000f8e00ff */
[----:B-12---:R0:W-:Y:S06]  /*0580*/  STL [R1], R0 ;  /* 0x0000000001007387 */ /* 0x0061ec0000100800 */
[----:B------:R-:W-:-:S07]  /*0590*/  LEPC R20, `(.L_x_21) ;  /* 0x000000001014794e */ /* 0x000fce0000000000 */
[----:B0-----:R-:W-:Y:S05]  /*05a0*/  CALL.ABS.NOINC R8 ;  /* 0x0000000008007343 */ /* 0x001fea0003c00000 */
.L_x_21:
        /* <DEDUP_REMOVED lines=12> */
.L_x_22:
        /* <DEDUP_REMOVED lines=12> */
.L_x_23:
        /* <DEDUP_REMOVED lines=12> */
.L_x_24:
        /* <DEDUP_REMOVED lines=12> */
.L_x_25:
        /* <DEDUP_REMOVED lines=12> */
.L_x_26:
        /* <DEDUP_REMOVED lines=12> */
.L_x_27:
        /* <DEDUP_REMOVED lines=12> */
.L_x_28:
        /* <DEDUP_REMOVED lines=12> */
.L_x_29:
        /* <DEDUP_REMOVED lines=12> */
.L_x_30:
        /* <DEDUP_REMOVED lines=12> */
.L_x_31:
        /* <DEDUP_REMOVED lines=12> */
.L_x_32:
        /* <DEDUP_REMOVED lines=12> */
.L_x_33:
[----:B------:R-:W-:Y:S02]  /*0eb0*/  ISETP.NE.AND P6, PT, R19, RZ, PT ;  /* 0x000000ff1300720c */ /* 0x000fe40003fc5270 */
[----:B------:R-:W-:-:S05]  /*0ec0*/  IADD3 R30, P0, PT, R30, 0x40, RZ ;  /* 0x000000401e1e7810 */ /* 0x000fca0007f1e0ff */
[----:B------:R-:W-:-:S06]  /*0ed0*/  IMAD.X R31, RZ, RZ, R31, P0 ;  /* 0x000000ffff1f7224 */ /* 0x000fcc00000e061f */
[----:B------:R-:W-:Y:S05]  /*0ee0*/  @P6 BRA `(.L_x_34) ;  /* 0xfffffff000dc6947 */ /* 0x000fea000383ffff */
[----:B------:R-:W-:Y:S05]  /*0ef0*/  BSYNC.RECONVERGENT B6 ;  /* 0x0000000000067941 */ /* 0x000fea0003800200 */
.L_x_17:
[----:B------:R-:W0:Y:S02]  /*0f00*/  LDCU UR4, c[0x0][0x390] ;  /* 0x00007200ff0477ac */ /* 0x000e240008000800 */
[----:B0-----:R-:W-:-:S06]  /*0f10*/  ULOP3.LUT UR4, UR4, 0x7ffffff0, URZ, 0xc0, !UPT ;  /* 0x7ffffff004047892 */ /* 0x001fcc000f8ec0ff */
[----:B------:R-:W-:-:S07]  /*0f20*/  IMAD.U32 R25, RZ, RZ, UR4 ;  /* 0x00000004ff197e24 */ /* 0x000fce000f8e00ff */
.L_x_16:
[----:B------:R-:W1:Y:S02]  /*0f30*/  LDC R26, c[0x0][0x390] ;  /* 0x0000e400ff1a7b82 */ /* 0x000e640000000800 */
[----:B-1----:R-:W-:-:S04]  /*0f40*/  LOP3.LUT R0, R26, 0xf, RZ, 0xc0, !PT ;  /* 0x0000000f1a007812 */ /* 0x002fc800078ec0ff */
[----:B------:R-:W-:-:S13]  /*0f50*/  ISETP.NE.AND P0, PT, R0, RZ, PT ;  /* 0x000000ff0000720c */ /* 0x000fda0003f05270 */
[----:B------:R-:W-:Y:S05]  /*0f60*/  @!P0 BRA `(.L_x_35) ;  /* 0x0000000c00608947 */ /* 0x000fea0003800000 */
[----:B------:R-:W1:Y:S01]  /*0f70*/  LDC.64 R4, c[0x0][0x380] ;  /* 0x0000e000ff047b82 */ /* 0x000e620000000a00 */
[----:B------:R-:W1:Y:S01]  /*0f80*/  LDCU.64 UR4, c[0x0][0x388] ;  /* 0x00007100ff0477ac */ /* 0x000e620008000a00 */
[----:B------:R-:W-:-:S05]  /*0f90*/  VIADD R0, R0, 0xffffffff ;  /* 0xffffffff00007836 */ /* 0x000fca0000000000 */
[----:B------:R-:W-:Y:S01]  /*0fa0*/  ISETP.GE.U32.AND P0, PT, R0, 0x7, PT ;  /* 0x000000070000780c */ /* 0x000fe20003f06070 */
[----:B-1----:R-:W-:-:S04]  /*0fb0*/  IMAD.WIDE.U32 R4, R18, UR4, R4 ;  /* 0x0000000412047c25 */ /* 0x002fc8000f8e0004 */
[----:B------:R-:W-:Y:S02]  /*0fc0*/  IMAD R19, R18, UR5, R5 ;  /* 0x0000000512137c24 */ /* 0x000fe4000f8e0205 */
[----:B------:R-:W-:-:S06]  /*0fd0*/  IMAD.MOV.U32 R18, RZ, RZ, R4 ;  /* 0x000000ffff127224 */ /* 0x000fcc00078e0004 */
[----:B------:R-:W-:Y:S05]  /*0fe0*/  @!P0 BRA `(.L_x_36) ;  /* 0x0000000400908947 */ /* 0x000fea0003800000 */
[----:B0-----:R-:W-:Y:S01]  /*0ff0*/  R2UR UR4, R28 ;  /* 0x000000001c0472ca */ /* 0x001fe200000e0000 */
[----:B------:R-:W-:Y:S01]  /*1000*/  IMAD.WIDE.U32 R30, R25, 0x4, R18 ;  /* 0x00000004191e7825 */ /* 0x000fe200078e0012 */
[----:B------:R-:W-:-:S13]  /*1010*/  R2UR UR5, R29 ;  /* 0x000000001d0572ca */ /* 0x000fda00000e0000 */
[----:B------:R-:W2:Y:S01]  /*1020*/  LDG.E R0, desc[UR4][R30.64] ;  /* 0x000000041e007981 */ /* 0x000ea2000c1e1900 */
[----:B------:R-:W-:Y:S01]  /*1030*/  MOV R8, 0x18 ;  /* 0x0000001800087802 */ /* 0x000fe20000000f00 */
[----:B------:R-:W0:Y:S01]  /*1040*/  LDCU.64 UR4, c[0x4][0x8] ;  /* 0x01000100ff0477ac */ /* 0x000e220008000a00 */
[----:B------:R-:W-:Y:S02]  /*1050*/  IMAD.MOV.U32 R6, RZ, RZ, R22 ;  /* 0x000000ffff067224 */ /* 0x000fe400078e0016 */
[----:B------:R-:W-:Y:S02]  /*1060*/  IMAD.MOV.U32 R7, RZ, RZ, R2 ;  /* 0x000000ffff077224 */ /* 0x000fe400078e0002 */
[----:B------:R-:W1:Y:S01]  /*1070*/  LDC.64 R8, c[0x4][R8] ;  /* 0x0100000008087b82 */ /* 0x000e620000000a00 */
[----:B0-----:R-:W-:Y:S02]  /*1080*/  IMAD.U32 R4, RZ, RZ, UR4 ;  /* 0x00000004ff047e24 */ /* 0x001fe4000f8e00ff */
[----:B------:R-:W-:Y:S01]  /*1090*/  IMAD.U32 R5, RZ, RZ, UR5 ;  /* 0x00000005ff057e24 */ /* 0x000fe2000f8e00ff */
[----:B-12---:R0:W-:Y:S06]  /*10a0*/  STL [R1], R0 ;  /* 0x0000000001007387 */ /* 0x0061ec0000100800 */
[----:B------:R-:W-:-:S07]  /*10b0*/  LEPC R20, `(.L_x_37) ;  /* 0x000000001014794e */ /* 0x000fce0000000000 */
[----:B0-----:R-:W-:Y:S05]  /*10c0*/  CALL.ABS.NOINC R8 ;  /* 0x0000000008007343 */ /* 0x001fea0003c00000 */
.L_x_37:
[----:B------:R-:W-:Y:S02]  /*10d0*/  R2UR UR4, R28 ;  /* 0x000000001c0472ca */ /* 0x000fe400000e0000 */
[----:B------:R-:W-:-:S13]  /*10e0*/  R2UR UR5, R29 ;  /* 0x000000001d0572ca */ /* 0x000fda00000e0000 */
[----:B------:R-:W2:Y:S01]  /*10f0*/  LDG.E R0, desc[UR4][R30.64+0x4] ;  /* 0x000004041e007981 */ /* 0x000ea2000c1e1900 */
[----:B------:R-:W-:Y:S01]  /*1100*/  MOV R16, 0x18 ;  /* 0x0000001800107802 */ /* 0x000fe20000000f00 */
[----:B------:R-:W0:Y:S01]  /*1110*/  LDCU.64 UR4, c[0x4][0x8] ;  /* 0x01000100ff0477ac */ /* 0x000e220008000a00 */
[----:B------:R-:W-:Y:S01]  /*1120*/  MOV R6, R22 ;  /* 0x0000001600067202 */ /* 0x000fe20000000f00 */
[----:B------:R-:W-:Y:S01]  /*1130*/  IMAD.MOV.U32 R7, RZ, RZ, R2 ;  /* 0x000000ffff077224 */ /* 0x000fe200078e0002 */
[----:B------:R1:W3:Y:S01]  /*1140*/  LDC.64 R8, c[0x4][R16] ;  /* 0x0100000010087b82 */ /* 0x0002e20000000a00 */
[----:B0-----:R-:W-:Y:S02]  /*1150*/  IMAD.U32 R4, RZ, RZ, UR4 ;  /* 0x00000004ff047e24 */ /* 0x001fe4000f8e00ff */
[----:B------:R-:W-:Y:S01]  /*1160*/  IMAD.U32 R5, RZ, RZ, UR5 ;  /* 0x00000005ff057e24 */ /* 0x000fe2000f8e00ff */
[----:B--23--:R1:W-:Y:S06]  /*1170*/  STL [R1], R0 ;  /* 0x0000000001007387 */ /* 0x00c3ec0000100800 */
[----:B------:R-:W-:-:S07]  /*1180*/  LEPC R20, `(.L_x_38) ;  /* 0x000000001014794e */ /* 0x000fce0000000000 */
[----:B-1----:R-:W-:Y:S05]  /*1190*/  CALL.ABS.NOINC R8 ;  /* 0x0000000008007343 */ /* 0x002fea0003c00000 */
.L_x_38:
        /* <DEDUP_REMOVED lines=12> */
.L_x_39:
        /* <DEDUP_REMOVED lines=12> */
.L_x_40:
        /* <DEDUP_REMOVED lines=12> */
.L_x_41:
        /* <DEDUP_REMOVED lines=12> */
.L_x_42:
        /* <DEDUP_REMOVED lines=12> */
.L_x_43:
[----:B------:R-:W-:Y:S02]  /*1560*/  R2UR UR4, R28 ;  /* 0x000000001c0472ca */ /* 0x000fe400000e0000 */
[----:B------:R-:W-:-:S13]  /*1570*/  R2UR UR5, R29 ;  /* 0x000000001d0572ca */ /* 0x000fda00000e0000 */
[----:B------:R-:W2:Y:S01]  /*1580*/  LDG.E R30, desc[UR4][R30.64+0x1c] ;  /* 0x00001c041e1e7981 */ /* 0x000ea2000c1e1900 */
[----:B------:R-:W0:Y:S01]  /*1590*/  LDC.64 R16, c[0x4][R16] ;  /* 0x0100000010107b82 */ /* 0x000e220000000a00 */
[----:B------:R-:W1:Y:S01]  /*15a0*/  LDCU.64 UR4, c[0x4][0x8] ;  /* 0x01000100ff0477ac */ /* 0x000e620008000a00 */
[----:B------:R-:W-:Y:S01]  /*15b0*/  MOV R6, R22 ;  /* 0x0000001600067202 */ /* 0x000fe20000000f00 */
[----:B------:R-:W-:Y:S02]  /*15c0*/  IMAD.MOV.U32 R7, RZ, RZ, R2 ;  /* 0x000000ffff077224 */ /* 0x000fe400078e0002 */
[----:B-1----:R-:W-:Y:S02]  /*15d0*/  IMAD.U32 R4, RZ, RZ, UR4 ;  /* 0x00000004ff047e24 */ /* 0x002fe4000f8e00ff */
[----:B------:R-:W-:Y:S01]  /*15e0*/  IMAD.U32 R5, RZ, RZ, UR5 ;  /* 0x00000005ff057e24 */ /* 0x000fe2000f8e00ff */
[----:B0-2---:R1:W-:Y:S06]  /*15f0*/  STL [R1], R30 ;  /* 0x0000001e01007387 */ /* 0x0053ec0000100800 */
[----:B------:R-:W-:-:S07]  /*1600*/  LEPC R20, `(.L_x_44) ;  /* 0x000000001014794e */ /* 0x000fce0000000000 */
[----:B-1----:R-:W-:Y:S05]  /*1610*/  CALL.ABS.NOINC R16 ;  /* 0x0000000010007343 */ /* 0x002fea0003c00000 */
.L_x_44:
[----:B------:R-:W-:-:S07]  /*1620*/  VIADD R25, R25, 0x8 ;  /* 0x0000000819197836 */ /* 0x000fce0000000000 */
.L_x_36:
[----:B------:R-:W-:-:S04]  /*1630*/  LOP3.LUT R0, R26, 0x7, RZ, 0xc0, !PT ;  /* 0x000000071a007812 */ /* 0x000fc800078ec0ff */
[----:B------:R-:W-:-:S13]  /*1640*/  ISETP.NE.AND P0, PT, R0, RZ, PT ;  /* 0x000000ff0000720c */ /* 0x000fda0003f05270 */
[----:B------:R-:W-:Y:S05]  /*1650*/  @!P0 BRA `(.L_x_35) ;  /* 0x0000000400a48947 */ /* 0x000fea0003800000 */
[----:B------:R-:W-:-:S05]  /*1660*/  VIADD R0, R0, 0xffffffff ;  /* 0xffffffff00007836 */ /* 0x000fca0000000000 */
[----:B------:R-:W-:-:S13]  /*1670*/  ISETP.GE.U32.AND P0, PT, R0, 0x3, PT ;  /* 0x000000030000780c */ /* 0x000fda0003f06070 */
        /* <DEDUP_REMOVED lines=15> */
.L_x_46:
        /* <DEDUP_REMOVED lines=13> */
.L_x_47:
[----:B------:R-:W-:Y:S02]  /*1840*/  R2UR UR4, R28 ;  /* 0x000000001c0472ca */ /* 0x000fe400000e0000 */
[----:B------:R-:W-:-:S13]  /*1850*/  R2UR UR5, R29 ;  /* 0x000000001d0572ca */ /* 0x000fda00000e0000 */
[----:B------:R-:W2:Y:S01]  /*1860*/  LDG.E R0, desc[UR4][R16.64+0x8] ;  /* 0x0000080410007981 */ /* 0x000ea2000c1e1900 */
[----:B------:R0:W1:Y:S01]  /*1870*/  LDC.64 R8, c[0x4][R23] ;  /* 0x0100000017087b82 */ /* 0x0000620000000a00 */
[----:B------:R-:W3:Y:S01]  /*1880*/  LDCU.64 UR4, c[0x4][0x8] ;  /* 0x01000100ff0477ac */ /* 0x000ee20008000a00 */
[----:B------:R-:W-:Y:S02]  /*1890*/  IMAD.MOV.U32 R6, RZ, RZ, R22 ;  /* 0x000000ffff067224 */ /* 0x000fe400078e0016 */
[----:B------:R-:W-:Y:S01]  /*18a0*/  IMAD.MOV.U32 R7, RZ, RZ, R2 ;  /* 0x000000ffff077224 */ /* 0x000fe200078e0002 */
[----:B---3--:R-:W-:Y:S01]  /*18b0*/  MOV R4, UR4 ;  /* 0x0000000400047c02 */ /* 0x008fe20008000f00 */
[----:B------:R-:W-:Y:S01]  /*18c0*/  IMAD.U32 R5, RZ, RZ, UR5 ;  /* 0x00000005ff057e24 */ /* 0x000fe2000f8e00ff */
[----:B-12---:R0:W-:Y:S06]  /*18d0*/  STL [R1], R0 ;  /* 0x0000000001007387 */ /* 0x0061ec0000100800 */
[----:B------:R-:W-:-:S07]  /*18e0*/  LEPC R20, `(.L_x_48) ;  /* 0x000000001014794e */ /* 0x000fce0000000000 */
[----:B0-----:R-:W-:Y:S05]  /*18f0*/  CALL.ABS.NOINC R8 ;  /* 0x0000000008007343 */ /* 0x001fea0003c00000 */
.L_x_48:
        /* <DEDUP_REMOVED lines=12> */
.L_x_49:
[----:B------:R-:W-:-:S07]  /*19c0*/  VIADD R25, R25, 0x4 ;  /* 0x0000000419197836 */ /* 0x000fce0000000000 */
.L_x_45:
[----:B------:R-:W-:-:S04]  /*19d0*/  LOP3.LUT R26, R26, 0x3, RZ, 0xc0, !PT ;  /* 0x000000031a1a7812 */ /* 0x000fc800078ec0ff */
[----:B------:R-:W-:-:S13]  /*19e0*/  ISETP.NE.AND P0, PT, R26, RZ, PT ;  /* 0x000000ff1a00720c */ /* 0x000fda0003f05270 */
[----:B------:R-:W-:Y:S05]  /*19f0*/  @!P0 BRA `(.L_x_35) ;  /* 0x0000000000bc8947 */ /* 0x000fea0003800000 */
[----:B0-----:R-:W-:Y:S01]  /*1a00*/  R2UR UR4, R28 ;  /* 0x000000001c0472ca */ /* 0x001fe200000e0000 */
[----:B------:R-:W-:Y:S01]  /*1a10*/  IMAD.WIDE.U32 R18, R25, 0x4, R18 ;  /* 0x0000000419127825 */ /* 0x000fe200078e0012 */
[----:B------:R-:W-:-:S13]  /*1a20*/  R2UR UR5, R29 ;  /* 0x000000001d0572ca */ /* 0x000fda00000e0000 */
[----:B------:R-:W2:Y:S01]  /*1a30*/  LDG.E R0, desc[UR4][R18.64] ;  /* 0x0000000412007981 */ /* 0x000ea2000c1e1900 */
[----:B------:R-:W-:Y:S01]  /*1a40*/  MOV R8, 0x18 ;  /* 0x0000001800087802 */ /* 0x000fe20000000f00 */
[----:B------:R-:W0:Y:S01]  /*1a50*/  LDCU.64 UR4, c[0x4][0x8] ;  /* 0x01000100ff0477ac */ /* 0x000e220008000a00 */
[----:B------:R-:W-:Y:S01]  /*1a60*/  ISETP.NE.AND P0, PT, R26, 0x1, PT ;  /* 0x000000011a00780c */ /* 0x000fe20003f05270 */
[----:B------:R-:W-:Y:S01]  /*1a70*/  IMAD.MOV.U32 R6, RZ, RZ, R22 ;  /* 0x000000ffff067224 */ /* 0x000fe200078e0016 */
[----:B------:R-:W-:Y:S02]  /*1a80*/  MOV R7, R2 ;  /* 0x0000000200077202 */ /* 0x000fe40000000f00 */
[----:B------:R-:W1:Y:S01]  /*1a90*/  LDC.64 R8, c[0x4][R8] ;  /* 0x0100000008087b82 */ /* 0x000e620000000a00 */
[----:B0-----:R-:W-:Y:S02]  /*1aa0*/  IMAD.U32 R4, RZ, RZ, UR4 ;  /* 0x00000004ff047e24 */ /* 0x001fe4000f8e00ff */
[----:B------:R-:W-:Y:S01]  /*1ab0*/  IMAD.U32 R5, RZ, RZ, UR5 ;  /* 0x00000005ff057e24 */ /* 0x000fe2000f8e00ff */
[----:B--2---:R0:W-:Y:S02]  /*1ac0*/  STL [R1], R0 ;  /* 0x0000000001007387 */ /* 0x0041e40000100800 */
[----:B01----:R-:W-:-:S07]  /*1ad0*/  P2R R0, PR, RZ, 0x1 ;  /* 0x00000001ff007803 */ /* 0x003fce0000000000 */
[----:B------:R-:W-:-:S07]  /*1ae0*/  LEPC R20, `(.L_x_50) ;  /* 0x000000001014794e */ /* 0x000fce0000000000 */
[----:B------:R-:W-:Y:S05]  /*1af0*/  CALL.ABS.NOINC R8 ;  /* 0x0000000008007343 */ /* 0x000fea0003c00000 */
.L_x_50:
[----:B------:R-:W-:-:S13]  /*1b00*/  ISETP.NE.AND P6, PT, R26, 0x1, PT ;  /* 0x000000011a00780c */ /* 0x000fda0003fc5270 */
[----:B------:R-:W-:Y:S05]  /*1b10*/  @!P6 BRA `(.L_x_35) ;  /* 0x000000000074e947 */ /* 0x000fea0003800000 */
[----:B------:R-:W-:Y:S02]  /*1b20*/  R2UR UR4, R28 ;  /* 0x000000001c0472ca */ /* 0x000fe400000e0000 */
[----:B------:R-:W-:-:S13]  /*1b30*/  R2UR UR5, R29 ;  /* 0x000000001d0572ca */ /* 0x000fda00000e0000 */
[----:B------:R-:W2:Y:S01]  /*1b40*/  LDG.E R0, desc[UR4][R18.64+0x4] ;  /* 0x0000040412007981 */ /* 0x000ea2000c1e1900 */
[----:B------:R-:W-:Y:S01]  /*1b50*/  MOV R16, 0x18 ;  /* 0x0000001800107802 */ /* 0x000fe20000000f00 */
[----:B------:R-:W0:Y:S01]  /*1b60*/  LDCU.64 UR4, c[0x4][0x8] ;  /* 0x01000100ff0477ac */ /* 0x000e220008000a00 */
[----:B------:R-:W-:Y:S01]  /*1b70*/  ISETP.NE.AND P0, PT, R26, 0x2, PT ;  /* 0x000000021a00780c */ /* 0x000fe20003f05270 */
[----:B------:R-:W-:Y:S01]  /*1b80*/  IMAD.MOV.U32 R6, RZ, RZ, R22 ;  /* 0x000000ffff067224 */ /* 0x000fe200078e0016 */
[----:B------:R1:W3:Y:S01]  /*1b90*/  LDC.64 R8, c[0x4][R16] ;  /* 0x0100000010087b82 */ /* 0x0002e20000000a00 */
[----:B------:R-:W-:Y:S02]  /*1ba0*/  IMAD.MOV.U32 R7, RZ, RZ, R2 ;  /* 0x000000ffff077224 */ /* 0x000fe400078e0002 */
[----:B0-----:R-:W-:Y:S02]  /*1bb0*/  IMAD.U32 R4, RZ, RZ, UR4 ;  /* 0x00000004ff047e24 */ /* 0x001fe4000f8e00ff */
[----:B------:R-:W-:Y:S01]  /*1bc0*/  IMAD.U32 R5, RZ, RZ, UR5 ;  /* 0x00000005ff057e24 */ /* 0x000fe2000f8e00ff */
[----:B--2---:R0:W-:Y:S02]  /*1bd0*/  STL [R1], R0 ;  /* 0x0000000001007387 */ /* 0x0041e40000100800 */
[----:B01-3--:R-:W-:-:S07]  /*1be0*/  P2R R0, PR, RZ, 0x1 ;  /* 0x00000001ff007803 */ /* 0x00bfce0000000000 */
[----:B------:R-:W-:-:S07]  /*1bf0*/  LEPC R20, `(.L_x_51) ;  /* 0x000000001014794e */ /* 0x000fce0000000000 */
[----:B------:R-:W-:Y:S05]  /*1c00*/  CALL.ABS.NOINC R8 ;  /* 0x0000000008007343 */ /* 0x000fea0003c00000 */
.L_x_51:
[----:B------:R-:W-:-:S13]  /*1c10*/  ISETP.NE.AND P6, PT, R26, 0x2, PT ;  /* 0x000000021a00780c */ /* 0x000fda0003fc5270 */
[----:B------:R-:W-:Y:S05]  /*1c20*/  @!P6 BRA `(.L_x_35) ;  /* 0x000000000030e947 */ /* 0x000fea0003800000 */
[----:B------:R-:W-:Y:S02]  /*1c30*/  R2UR UR4, R28 ;  /* 0x000000001c0472ca */ /* 0x000fe400000e0000 */
[----:B------:R-:W-:-:S13]  /*1c40*/  R2UR UR5, R29 ;  /* 0x000000001d0572ca */ /* 0x000fda00000e0000 */
[----:B------:R-:W2:Y:S01]  /*1c50*/  LDG.E R18, desc[UR4][R18.64+0x8] ;  /* 0x0000080412127981 */ /* 0x000ea2000c1e1900 */
[----:B------:R-:W0:Y:S01]  /*1c60*/  LDC.64 R16, c[0x4][R16] ;  /* 0x0100000010107b82 */ /* 0x000e220000000a00 */
[----:B------:R-:W1:Y:S01]  /*1c70*/  LDCU.64 UR4, c[0x4][0x8] ;  /* 0x01000100ff0477ac */ /* 0x000e620008000a00 */
[----:B------:R-:W-:Y:S02]  /*1c80*/  IMAD.MOV.U32 R6, RZ, RZ, R22 ;  /* 0x000000ffff067224 */ /* 0x000fe400078e0016 */
[----:B------:R-:W-:Y:S02]  /*1c90*/  IMAD.MOV.U32 R7, RZ, RZ, R2 ;  /* 0x000000ffff077224 */ /* 0x000fe400078e0002 */
[----:B-1----:R-:W-:Y:S02]  /*1ca0*/  IMAD.U32 R4, RZ, RZ, UR4 ;  /* 0x00000004ff047e24 */ /* 0x002fe4000f8e00ff */
[----:B------:R-:W-:Y:S01]  /*1cb0*/  IMAD.U32 R5, RZ, RZ, UR5 ;  /* 0x00000005ff057e24 */ /* 0x000fe2000f8e00ff */
[----:B0-2---:R1:W-:Y:S06]  /*1cc0*/  STL [R1], R18 ;  /* 0x0000001201007387 */ /* 0x0053ec0000100800 */
[----:B------:R-:W-:-:S07]  /*1cd0*/  LEPC R20, `(.L_x_35) ;  /* 0x000000001014794e */ /* 0x000fce0000000000 */
[----:B-1----:R-:W-:Y:S05]  /*1ce0*/  CALL.ABS.NOINC R16 ;  /* 0x0000000010007343 */ /* 0x002fea0003c00000 */
.L_x_35:
[----:B------:R-:W-:Y:S01]  /*1cf0*/  MOV R0, 0x18 ;  /* 0x0000001800007802 */ /* 0x000fe20000000f00 */
[----:B------:R-:W1:Y:S01]  /*1d00*/  LDCU.64 UR4, c[0x4][0x10] ;  /* 0x01000200ff0477ac */ /* 0x000e620008000a00 */
[----:B------:R-:W-:Y:S02]  /*1d10*/  CS2R R6, SRZ ;  /* 0x0000000000067805 */ /* 0x000fe4000001ff00 */
[----:B------:R2:W3:Y:S01]  /*1d20*/  LDC.64 R8, c[0x4][R0] ;  /* 0x0100000000087b82 */ /* 0x0004e20000000a00 */
[----:B-1----:R-:W-:Y:S02]  /*1d30*/  IMAD.U32 R4, RZ, RZ, UR4 ;  /* 0x00000004ff047e24 */ /* 0x002fe4000f8e00ff */
[----:B--2---:R-:W-:-:S07]  /*1d40*/  IMAD.U32 R5, RZ, RZ, UR5 ;  /* 0x00000005ff057e24 */ /* 0x004fce000f8e00ff */
[----:B------:R-:W-:-:S07]  /*1d50*/  LEPC R20, `(.L_x_52) ;  /* 0x000000001014794e */ /* 0x000fce0000000000 */
[----:B0--3--:R-:W-:Y:S05]  /*1d60*/  CALL.ABS.NOINC R8 ;  /* 0x0000000008007343 */ /* 0x009fea0003c00000 */
.L_x_52:
[----:B------:R-:W-:-:S13]  /*1d70*/  ISETP.NE.AND P6, PT, R27, RZ, PT ;  /* 0x000000ff1b00720c */ /* 0x000fda0003fc5270 */
[----:B------:R-:W-:Y:S05]  /*1d80*/  @P6 BRA `(.L_x_53) ;  /* 0xffffffe000e86947 */ /* 0x000fea000383ffff */
[----:B------:R-:W-:Y:S05]  /*1d90*/  EXIT ;  /* 0x000000000000794d */ /* 0x000fea0003800000 */
.L_x_54:
        /* <DEDUP_REMOVED lines=14> */
.L_x_56:


//--------------------- .nv.global.init           --------------------------
	.section	.nv.global.init,"aw",@progbits
.nv.global.init:
	.type		$str$2,@object
	.size		$str$2,($str$1 - $str$2)
$str$2:
        /*0000*/ 	.byte	0x0a, 0x00
	.type		$str$1,@object
	.size		$str$1,($str - $str$1)
$str$1:
        /*0002*/ 	.byte	0x25, 0x64, 0x20, 0x00
	.type		$str,@object
	.size		$str,(.L_0 - $str)
$str:
        /*0006*/ 	.byte	0x0a, 0x64, 0x65, 0x76, 0x69, 0x63, 0x65, 0x3a, 0x0a, 0x00
.L_0:


//--------------------- .nv.shared._Z3caliiiiiiiPim --------------------------
	.section	.nv.shared._Z3caliiiiiiiPim,"aw",@nobits
	.sectionflags	@""
	.align	4
.nv.shared._Z3caliiiiiiiPim:
	.zero		13312


//--------------------- .nv.shared.reserved.0     --------------------------
	.section	.nv.shared.reserved.0,"aw",@nobits
	.weak		__nv_reservedSMEM_offset_0_alias
	.size		__nv_reservedSMEM_offset_0_alias, 0, 64
	.other		__nv_reservedSMEM_offset_0_alias,@"STO_CUDA_RESERVED_SHARED STV_DEFAULT"
__nv_reservedSMEM_offset_0_alias:
	.zero		0
	.zero		64


//--------------------- .nv.constant0._Z3caliiiiiiiPim --------------------------
	.section	.nv.constant0._Z3caliiiiiiiPim,"a",@progbits
	.sectionflags	@""
	.align	4
.nv.constant0._Z3caliiiiiiiPim:
	.zero		944


//--------------------- .nv.constant0._Z4testPimi --------------------------
	.section	.nv.constant0._Z4testPimi,"a",@progbits
	.sectionflags	@""
	.align	4
.nv.constant0._Z4testPimi:
	.zero		916


//--------------------- SYMBOLS --------------------------

	.type		.nv.reservedSmem.offset0,@object
	.size		.nv.reservedSmem.offset0,0x4
	.type		.nv.reservedSmem.cap,@object
	.size		.nv.reservedSmem.cap,0x4
	.type		vprintf,@function
